// auto-generated by cutlass_sweep.gemm — config: {"arch": "sm_100", "cluster_m": 2, "cluster_n": 1, "dtype": "e4m3", "stages": 4, "tile_k": 32, "tile_m": 64, "tile_n": 64}
#include "cutlass/cutlass.h"
#include "cutlass/gemm/collective/collective_builder.hpp"
#include "cutlass/gemm/device/gemm_universal_adapter.h"
#include "cutlass/gemm/kernel/gemm_universal.hpp"
#include "cutlass/epilogue/collective/collective_builder.hpp"

using ElemA = cutlass::float_e4m3_t;
using ElemB = cutlass::float_e4m3_t;
using ElemCD = cutlass::float_e4m3_t;
using Acc  = float;
using TileShape    = cute::Shape<cute::_64, cute::_64, cute::_32>;
using ClusterShape = cute::Shape<cute::_2, cute::_1, cute::_1>;

using CollectiveEpilogue = typename cutlass::epilogue::collective::CollectiveBuilder<
    cutlass::arch::Sm100, cutlass::arch::OpClassTensorOp,
    TileShape, ClusterShape,
    cutlass::epilogue::collective::EpilogueTileAuto,
    Acc, Acc,
    ElemCD, cutlass::layout::RowMajor, 128 / cutlass::sizeof_bits<ElemCD>::value,
    ElemCD, cutlass::layout::RowMajor, 128 / cutlass::sizeof_bits<ElemCD>::value,
    cutlass::epilogue::collective::EpilogueScheduleAuto
  >::CollectiveOp;

using CollectiveMainloop = typename cutlass::gemm::collective::CollectiveBuilder<
    cutlass::arch::Sm100, cutlass::arch::OpClassTensorOp,
    ElemA, cutlass::layout::RowMajor, 128 / cutlass::sizeof_bits<ElemA>::value,
    ElemB, cutlass::layout::ColumnMajor, 128 / cutlass::sizeof_bits<ElemB>::value,
    Acc,
    TileShape, ClusterShape,
    cutlass::gemm::collective::StageCount<4>,
    cutlass::gemm::collective::KernelScheduleAuto
  >::CollectiveOp;

using GemmKernel = cutlass::gemm::kernel::GemmUniversal<
    cute::Shape<int,int,int,int>,
    CollectiveMainloop,
    CollectiveEpilogue
>;
using Gemm = cutlass::gemm::device::GemmUniversalAdapter<GemmKernel>;

// Force the device kernel symbol into the cubin without needing a host main.
auto* _anchor = &cutlass::device_kernel<GemmKernel>;


// ===== COMPILED SASS (sm_100a) =====

	.target	sm_100a

	.elftype	@"ET_EXEC"


//--------------------- .note.nv.tkinfo           --------------------------
	.section	.note.nv.tkinfo,"",@"SHT_NOTE"
	.sectionflags	@"SHF_NOTE_NV_TKINFO"
	.tkinfo
        /*0018*/ 	.word	0x00000002
        /*0030*/ 	.string	""
        /*0030*/ 	.string	"ptxas"
        /*0030*/ 	.string	"Cuda compilation tools, release 13.0, V13.0.88"
        /*0030*/ 	.string	"Build cuda_13.0.r13.0/compiler.36424714_0"
        /*0030*/ 	.string	"-arch sm_100a -m 64 "



//--------------------- .note.nv.cuinfo           --------------------------
	.section	.note.nv.cuinfo,"",@"SHT_NOTE"
	.sectionflags	@"SHF_NOTE_NV_CUINFO"
        /*0018*/ 	.short	0x0002
        /*001a*/ 	.short	0x0064
        /*001c*/ 	.short	0x0082
	.zero		2


//--------------------- .nv.info                  --------------------------
	.section	.nv.info,"",@"SHT_CUDA_INFO"
	.align	4


	//----- nvinfo : EIATTR_REGCOUNT
	.align		4
        /*0000*/ 	.byte	0x04, 0x2f
        /*0002*/ 	.short	(.L_19 - .L_18)
	.align		4
.L_18:
        /*0004*/ 	.word	index@(_ZN7cutlass13device_kernelINS_4gemm6kernel13GemmUniversalIN4cute5tupleIJiiiiEEENS1_10collective13CollectiveMmaINS1_35MainloopSm100TmaUmmaWarpSpecializedILi4ELi2ELi4ENS5_IJNS4_1CILi2EEENSA_ILi1EEESC_EEEEENS5_IJNSA_ILi64EEESF_NSA_ILi32EEEEEENS_12float_e4m3_tENS5_IJlSC_lEEESI_SJ_NS4_8TiledMMAINS4_8MMA_AtomIJNS4_10MMA_TraitsINS4_19SM100_MMA_F8F6F4_SSEJSI_SI_fSF_SF_NS4_17integral_constantINS4_4UMMA5MajorELSQ_0EEESR_NSO_INSP_7ScaleInELSS_0EEEST_EEEEEENS4_6LayoutINS5_IJSC_SC_SC_EEENS5_IJNSA_ILi0EEESY_SY_EEEEENS5_IJNS4_10UnderscoreES11_S11_EEEEENS4_13SM90_TMA_LOADENS4_14ComposedLayoutINS4_7SwizzleILi1ELi4ELi3EEENS4_18smem_ptr_flag_bitsILi8EEENSW_INS5_IJNSA_ILi8EEESG_EEENS5_IJSG_SC_EEEEEEEvNS4_8identityENS4_23SM90_TMA_LOAD_MULTICASTES1E_vS1F_EENS_8epilogue10collective18CollectiveEpilogueINS1I_23Sm100TmaWarpSpecializedILi1ELi1ELi32ELb0ELb0EEEJSH_NS5_IJNSW_ISF_SC_EES1N_EEESI_SJ_SI_SJ_NS1I_6fusion15FusionCallbacksIS1M_NS1P_17LinearCombinationISI_fSI_fLNS_15FloatRoundStyleE2EEESH_S1O_JEEENS4_5SM1004TMEM4LOAD26SM100_TMEM_LOAD_16dp32b32xES14_NS15_INS16_ILi2ELi4ELi3EEES19_NSW_INS5_IJS1A_SF_EEENS5_IJSF_SC_EEEEEEENS4_39AutoVectorizingCopyWithAssumedAlignmentILi128EEENS4_14SM90_TMA_STOREES23_S25_S25_EEEvvEEEEvNT_6ParamsE)
        /*0008*/ 	.word	0x00000059


	//----- nvinfo : EIATTR_FRAME_SIZE
	.align		4
.L_19:
        /*000c*/ 	.byte	0x04, 0x11
        /*000e*/ 	.short	(.L_21 - .L_20)
	.align		4
.L_20:
        /*0010*/ 	.word	index@($__internal_2_$__cuda_sm10x_tcgen05_guardrail_trap_unallocated_columns_being_dealloced)
        /*0014*/ 	.word	0x00000000


	//----- nvinfo : EIATTR_FRAME_SIZE
	.align		4
.L_21:
        /*0018*/ 	.byte	0x04, 0x11
        /*001a*/ 	.short	(.L_23 - .L_22)
	.align		4
.L_22:
        /*001c*/ 	.word	index@($__internal_1_$__cuda_sm10x_tcgen05_guardrail_trap_phase_invalid_during_alloc)
        /*0020*/ 	.word	0x00000000


	//----- nvinfo : EIATTR_FRAME_SIZE
	.align		4
.L_23:
        /*0024*/ 	.byte	0x04, 0x11
        /*0026*/ 	.short	(.L_25 - .L_24)
	.align		4
.L_24:
        /*0028*/ 	.word	index@($__internal_0_$__cuda_sm10x_tcgen05_guardrail_trap_col_being_dealloced_not_returned_by_alloc)
        /*002c*/ 	.word	0x00000000


	//----- nvinfo : EIATTR_FRAME_SIZE
	.align		4
.L_25:
        /*0030*/ 	.byte	0x04, 0x11
        /*0032*/ 	.short	(.L_27 - .L_26)
	.align		4
.L_26:
        /*0034*/ 	.word	index@(_ZN7cutlass13device_kernelINS_4gemm6kernel13GemmUniversalIN4cute5tupleIJiiiiEEENS1_10collective13CollectiveMmaINS1_35MainloopSm100TmaUmmaWarpSpecializedILi4ELi2ELi4ENS5_IJNS4_1CILi2EEENSA_ILi1EEESC_EEEEENS5_IJNSA_ILi64EEESF_NSA_ILi32EEEEEENS_12float_e4m3_tENS5_IJlSC_lEEESI_SJ_NS4_8TiledMMAINS4_8MMA_AtomIJNS4_10MMA_TraitsINS4_19SM100_MMA_F8F6F4_SSEJSI_SI_fSF_SF_NS4_17integral_constantINS4_4UMMA5MajorELSQ_0EEESR_NSO_INSP_7ScaleInELSS_0EEEST_EEEEEENS4_6LayoutINS5_IJSC_SC_SC_EEENS5_IJNSA_ILi0EEESY_SY_EEEEENS5_IJNS4_10UnderscoreES11_S11_EEEEENS4_13SM90_TMA_LOADENS4_14ComposedLayoutINS4_7SwizzleILi1ELi4ELi3EEENS4_18smem_ptr_flag_bitsILi8EEENSW_INS5_IJNSA_ILi8EEESG_EEENS5_IJSG_SC_EEEEEEEvNS4_8identityENS4_23SM90_TMA_LOAD_MULTICASTES1E_vS1F_EENS_8epilogue10collective18CollectiveEpilogueINS1I_23Sm100TmaWarpSpecializedILi1ELi1ELi32ELb0ELb0EEEJSH_NS5_IJNSW_ISF_SC_EES1N_EEESI_SJ_SI_SJ_NS1I_6fusion15FusionCallbacksIS1M_NS1P_17LinearCombinationISI_fSI_fLNS_15FloatRoundStyleE2EEESH_S1O_JEEENS4_5SM1004TMEM4LOAD26SM100_TMEM_LOAD_16dp32b32xES14_NS15_INS16_ILi2ELi4ELi3EEES19_NSW_INS5_IJS1A_SF_EEENS5_IJSF_SC_EEEEEEENS4_39AutoVectorizingCopyWithAssumedAlignmentILi128EEENS4_14SM90_TMA_STOREES23_S25_S25_EEEvvEEEEvNT_6ParamsE)
        /*0038*/ 	.word	0x00000000


	//----- nvinfo : EIATTR_MIN_STACK_SIZE
	.align		4
.L_27:
        /*003c*/ 	.byte	0x04, 0x12
        /*003e*/ 	.short	(.L_29 - .L_28)
	.align		4
.L_28:
        /*0040*/ 	.word	index@(_ZN7cutlass13device_kernelINS_4gemm6kernel13GemmUniversalIN4cute5tupleIJiiiiEEENS1_10collective13CollectiveMmaINS1_35MainloopSm100TmaUmmaWarpSpecializedILi4ELi2ELi4ENS5_IJNS4_1CILi2EEENSA_ILi1EEESC_EEEEENS5_IJNSA_ILi64EEESF_NSA_ILi32EEEEEENS_12float_e4m3_tENS5_IJlSC_lEEESI_SJ_NS4_8TiledMMAINS4_8MMA_AtomIJNS4_10MMA_TraitsINS4_19SM100_MMA_F8F6F4_SSEJSI_SI_fSF_SF_NS4_17integral_constantINS4_4UMMA5MajorELSQ_0EEESR_NSO_INSP_7ScaleInELSS_0EEEST_EEEEEENS4_6LayoutINS5_IJSC_SC_SC_EEENS5_IJNSA_ILi0EEESY_SY_EEEEENS5_IJNS4_10UnderscoreES11_S11_EEEEENS4_13SM90_TMA_LOADENS4_14ComposedLayoutINS4_7SwizzleILi1ELi4ELi3EEENS4_18smem_ptr_flag_bitsILi8EEENSW_INS5_IJNSA_ILi8EEESG_EEENS5_IJSG_SC_EEEEEEEvNS4_8identityENS4_23SM90_TMA_LOAD_MULTICASTES1E_vS1F_EENS_8epilogue10collective18CollectiveEpilogueINS1I_23Sm100TmaWarpSpecializedILi1ELi1ELi32ELb0ELb0EEEJSH_NS5_IJNSW_ISF_SC_EES1N_EEESI_SJ_SI_SJ_NS1I_6fusion15FusionCallbacksIS1M_NS1P_17LinearCombinationISI_fSI_fLNS_15FloatRoundStyleE2EEESH_S1O_JEEENS4_5SM1004TMEM4LOAD26SM100_TMEM_LOAD_16dp32b32xES14_NS15_INS16_ILi2ELi4ELi3EEES19_NSW_INS5_IJS1A_SF_EEENS5_IJSF_SC_EEEEEEENS4_39AutoVectorizingCopyWithAssumedAlignmentILi128EEENS4_14SM90_TMA_STOREES23_S25_S25_EEEvvEEEEvNT_6ParamsE)
        /*0044*/ 	.word	0x00000000
.L_29:


//--------------------- .nv.compat                --------------------------
	.section	.nv.compat,"",@"SHT_CUDA_COMPAT_INFO"
	.align	4
        /*0000*/ 	.byte	0x02, 0x09, 0x01, 0x00, 0x02, 0x02, 0x02, 0x00, 0x02, 0x05, 0x05, 0x00, 0x03, 0x07, 0x01, 0x01
        /*0010*/ 	.byte	0x02, 0x03, 0x01, 0x00, 0x02, 0x06, 0x01, 0x00, 0x04, 0x0b, 0x08, 0x00, 0x09, 0x00, 0x00, 0x00
        /*0020*/ 	.byte	0x00, 0x00, 0x00, 0x00


//--------------------- .nv.info._ZN7cutlass13device_kernelINS_4gemm6kernel13GemmUniversalIN4cute5tupleIJiiiiEEENS1_10collective13CollectiveMmaINS1_35MainloopSm100TmaUmmaWarpSpecializedILi4ELi2ELi4ENS5_IJNS4_1CILi2EEENSA_ILi1EEESC_EEEEENS5_IJNSA_ILi64EEESF_NSA_ILi32EEEEEENS_12float_e4m3_tENS5_IJlSC_lEEESI_SJ_NS4_8TiledMMAINS4_8MMA_AtomIJNS4_10MMA_TraitsINS4_19SM100_MMA_F8F6F4_SSEJSI_SI_fSF_SF_NS4_17integral_constantINS4_4UMMA5MajorELSQ_0EEESR_NSO_INSP_7ScaleInELSS_0EEEST_EEEEEENS4_6LayoutINS5_IJSC_SC_SC_EEENS5_IJNSA_ILi0EEESY_SY_EEEEENS5_IJNS4_10UnderscoreES11_S11_EEEEENS4_13SM90_TMA_LOADENS4_14ComposedLayoutINS4_7SwizzleILi1ELi4ELi3EEENS4_18smem_ptr_flag_bitsILi8EEENSW_INS5_IJNSA_ILi8EEESG_EEENS5_IJSG_SC_EEEEEEEvNS4_8identityENS4_23SM90_TMA_LOAD_MULTICASTES1E_vS1F_EENS_8epilogue10collective18CollectiveEpilogueINS1I_23Sm100TmaWarpSpecializedILi1ELi1ELi32ELb0ELb0EEEJSH_NS5_IJNSW_ISF_SC_EES1N_EEESI_SJ_SI_SJ_NS1I_6fusion15FusionCallbacksIS1M_NS1P_17LinearCombinationISI_fSI_fLNS_15FloatRoundStyleE2EEESH_S1O_JEEENS4_5SM1004TMEM4LOAD26SM100_TMEM_LOAD_16dp32b32xES14_NS15_INS16_ILi2ELi4ELi3EEES19_NSW_INS5_IJS1A_SF_EEENS5_IJSF_SC_EEEEEEENS4_39AutoVectorizingCopyWithAssumedAlignmentILi128EEENS4_14SM90_TMA_STOREES23_S25_S25_EEEvvEEEEvNT_6ParamsE --------------------------
	.section	.nv.info._ZN7cutlass13device_kernelINS_4gemm6kernel13GemmUniversalIN4cute5tupleIJiiiiEEENS1_10collective13CollectiveMmaINS1_35MainloopSm100TmaUmmaWarpSpecializedILi4ELi2ELi4ENS5_IJNS4_1CILi2EEENSA_ILi1EEESC_EEEEENS5_IJNSA_ILi64EEESF_NSA_ILi32EEEEEENS_12float_e4m3_tENS5_IJlSC_lEEESI_SJ_NS4_8TiledMMAINS4_8MMA_AtomIJNS4_10MMA_TraitsINS4_19SM100_MMA_F8F6F4_SSEJSI_SI_fSF_SF_NS4_17integral_constantINS4_4UMMA5MajorELSQ_0EEESR_NSO_INSP_7ScaleInELSS_0EEEST_EEEEEENS4_6LayoutINS5_IJSC_SC_SC_EEENS5_IJNSA_ILi0EEESY_SY_EEEEENS5_IJNS4_10UnderscoreES11_S11_EEEEENS4_13SM90_TMA_LOADENS4_14ComposedLayoutINS4_7SwizzleILi1ELi4ELi3EEENS4_18smem_ptr_flag_bitsILi8EEENSW_INS5_IJNSA_ILi8EEESG_EEENS5_IJSG_SC_EEEEEEEvNS4_8identityENS4_23SM90_TMA_LOAD_MULTICASTES1E_vS1F_EENS_8epilogue10collective18CollectiveEpilogueINS1I_23Sm100TmaWarpSpecializedILi1ELi1ELi32ELb0ELb0EEEJSH_NS5_IJNSW_ISF_SC_EES1N_EEESI_SJ_SI_SJ_NS1I_6fusion15FusionCallbacksIS1M_NS1P_17LinearCombinationISI_fSI_fLNS_15FloatRoundStyleE2EEESH_S1O_JEEENS4_5SM1004TMEM4LOAD26SM100_TMEM_LOAD_16dp32b32xES14_NS15_INS16_ILi2ELi4ELi3EEES19_NSW_INS5_IJS1A_SF_EEENS5_IJSF_SC_EEEEEEENS4_39AutoVectorizingCopyWithAssumedAlignmentILi128EEENS4_14SM90_TMA_STOREES23_S25_S25_EEEvvEEEEvNT_6ParamsE,"",@"SHT_CUDA_INFO"
	.sectionflags	@""
	.align	4


	//----- nvinfo : EIATTR_CUDA_API_VERSION
	.align		4
        /*0000*/ 	.byte	0x04, 0x37
        /*0002*/ 	.short	(.L_31 - .L_30)
.L_30:
        /*0004*/ 	.word	0x00000082


	//----- nvinfo : EIATTR_KPARAM_INFO
	.align		4
.L_31:
        /*0008*/ 	.byte	0x04, 0x17
        /*000a*/ 	.short	(.L_33 - .L_32)
.L_32:
        /*000c*/ 	.word	0x00000000
        /*0010*/ 	.short	0x0000
        /*0012*/ 	.short	0x0000
        /*0014*/ 	.byte	0x00, 0xf0, 0x01, 0x20


	//----- nvinfo : EIATTR_AT_ENTRY_FRAGMENTS
	.align		4
.L_33:
        /*0018*/ 	.byte	0x04, 0x4f
        /*001a*/ 	.short	(.L_35 - .L_34)


	//   ....[0]....
.L_34:
        /*001c*/ 	.word	0x00000006


	//----- nvinfo : EIATTR_RESERVED_SMEM_USED
	.align		4
.L_35:
        /*0020*/ 	.byte	0x01, 0x41
	.zero		2


	//----- nvinfo : EIATTR_SPARSE_MMA_MASK
	.align		4
        /*0024*/ 	.byte	0x03, 0x50
        /*0026*/ 	.short	0x0000


	//----- nvinfo : EIATTR_TCGEN05_1CTA_USED
	.align		4
        /*0028*/ 	.byte	0x01, 0x51
	.zero		2


	//----- nvinfo : EIATTR_MAXREG_COUNT
	.align		4
        /*002c*/ 	.byte	0x03, 0x1b
        /*002e*/ 	.short	0x00ff


	//----- nvinfo : EIATTR_NUM_BARRIERS
	.align		4
        /*0030*/ 	.byte	0x02, 0x4c
        /*0032*/ 	.byte	0x07
	.zero		1


	//----- nvinfo : EIATTR_EXTERNS
	.align		4
        /*0034*/ 	.byte	0x04, 0x0f
        /*0036*/ 	.short	(.L_37 - .L_36)


	//   ....[0]....
	.align		4
.L_36:
        /*0038*/ 	.word	index@(__assertfail)


	//----- nvinfo : EIATTR_MERCURY_ISA_VERSION
	.align		4
.L_37:
        /*003c*/ 	.byte	0x03, 0x5f
        /*003e*/ 	.short	0x0101


	//----- nvinfo : EIATTR_INT_WARP_WIDE_INSTR_OFFSETS
	.align		4
        /*0040*/ 	.byte	0x04, 0x31
        /*0042*/ 	.short	(.L_39 - .L_38)


	//   ....[0]....
.L_38:
        /*0044*/ 	.word	0x00003aa0


	//   ....[1]....
        /*0048*/ 	.word	0x00003ad0


	//   ....[2]....
        /*004c*/ 	.word	0x00003af0


	//   ....[3]....
        /*0050*/ 	.word	0x000046d0


	//   ....[4]....
        /*0054*/ 	.word	0x00004780


	//----- nvinfo : EIATTR_COOP_GROUP_MASK_REGIDS
	.align		4
.L_39:
        /*0058*/ 	.byte	0x04, 0x29
        /*005a*/ 	.short	(.L_41 - .L_40)


	//   ....[0]....
.L_40:
        /*005c*/ 	.word	0xffffffff


	//   ....[1]....
        /*0060*/ 	.word	0xffffffff


	//   ....[2]....
        /*0064*/ 	.word	0xffffffff


	//   ....[3]....
        /*0068*/ 	.word	0xffffffff


	//   ....[4]....
        /*006c*/ 	.word	0xffffffff


	//   ....[5]....
        /*0070*/ 	.word	0xffffffff


	//   ....[6]....
        /*0074*/ 	.word	0xffffffff


	//   ....[7]....
        /*0078*/ 	.word	0xffffffff


	//   ....[8]....
        /*007c*/ 	.word	0xffffffff


	//   ....[9]....
        /*0080*/ 	.word	0xffffffff


	//   ....[10]....
        /*0084*/ 	.word	0xffffffff


	//   ....[11]....
        /*0088*/ 	.word	0xffffffff


	//   ....[12]....
        /*008c*/ 	.word	0xffffffff


	//   ....[13]....
        /*0090*/ 	.word	0xffffffff


	//----- nvinfo : EIATTR_COOP_GROUP_INSTR_OFFSETS
	.align		4
.L_41:
        /*0094*/ 	.byte	0x04, 0x28
        /*0096*/ 	.short	(.L_43 - .L_42)


	//   ....[0]....
.L_42:
        /*0098*/ 	.word	0x00000080


	//   ....[1]....
        /*009c*/ 	.word	0x000004e0


	//   ....[2]....
        /*00a0*/ 	.word	0x00000680


	//   ....[3]....
        /*00a4*/ 	.word	0x000007c0


	//   ....[4]....
        /*00a8*/ 	.word	0x000008c0


	//   ....[5]....
        /*00ac*/ 	.word	0x00000a30


	//   ....[6]....
        /*00b0*/ 	.word	0x00000bd0


	//   ....[7]....
        /*00b4*/ 	.word	0x00000d80


	//   ....[8]....
        /*00b8*/ 	.word	0x00001f40


	//   ....[9]....
        /*00bc*/ 	.word	0x00002de0


	//   ....[10]....
        /*00c0*/ 	.word	0x00002ff0


	//   ....[11]....
        /*00c4*/ 	.word	0x00003020


	//   ....[12]....
        /*00c8*/ 	.word	0x00003980


	//   ....[13]....
        /*00cc*/ 	.word	0x00003bb0


	//----- nvinfo : EIATTR_VRC_CTA_INIT_COUNT
	.align		4
.L_43:
        /*00d0*/ 	.byte	0x02, 0x4a
        /*00d2*/ 	.byte	0x80
	.zero		1


	//----- nvinfo : EIATTR_SYSCALL_OFFSETS
	.align		4
        /*00d4*/ 	.byte	0x04, 0x46
        /*00d6*/ 	.short	(.L_45 - .L_44)


	//   ....[0]....
.L_44:
        /*00d8*/ 	.word	0x000052f0


	//   ....[1]....
        /*00dc*/ 	.word	0x00005430


	//   ....[2]....
        /*00e0*/ 	.word	0x00005bb0


	//----- nvinfo : EIATTR_MBARRIER_INSTR_OFFSETS
	.align		4
.L_45:
        /*00e4*/ 	.byte	0x04, 0x39
        /*00e6*/ 	.short	(.L_47 - .L_46)


	//   ....[0]....
.L_46:
        /*00e8*/ 	.word	0x000005f0
        /*00ec*/ 	.word	0x000000ff
        /*00f0*/ 	.word	0x00000000
        /*00f4*/ 	.short	0x0100
        /*00f6*/ 	.byte	0x04
	.zero		1


	//   ....[1]....
        /*00f8*/ 	.word	0x00000600
        /*00fc*/ 	.word	0x000000ff
        /*0100*/ 	.word	0x00000020
        /*0104*/ 	.short	0x0100
        /*0106*/ 	.byte	0x04
	.zero		1


	//   ....[2]....
        /*0108*/ 	.word	0x00000610
        /*010c*/ 	.word	0x000000ff
        /*0110*/ 	.word	0x00000008
        /*0114*/ 	.short	0x0100
        /*0116*/ 	.byte	0x04
	.zero		1


	//   ....[3]....
        /*0118*/ 	.word	0x00000620
        /*011c*/ 	.word	0x000000ff
        /*0120*/ 	.word	0x00000028
        /*0124*/ 	.short	0x0100
        /*0126*/ 	.byte	0x04
	.zero		1


	//   ....[4]....
        /*0128*/ 	.word	0x00000630
        /*012c*/ 	.word	0x000000ff
        /*0130*/ 	.word	0x00000010
        /*0134*/ 	.short	0x0100
        /*0136*/ 	.byte	0x04
	.zero		1


	//   ....[5]....
        /*0138*/ 	.word	0x00000640
        /*013c*/ 	.word	0x000000ff
        /*0140*/ 	.word	0x00000030
        /*0144*/ 	.short	0x0100
        /*0146*/ 	.byte	0x04
	.zero		1


	//   ....[6]....
        /*0148*/ 	.word	0x00000650
        /*014c*/ 	.word	0x000000ff
        /*0150*/ 	.word	0x00000018
        /*0154*/ 	.short	0x0100
        /*0156*/ 	.byte	0x04
	.zero		1


	//   ....[7]....
        /*0158*/ 	.word	0x00000660
        /*015c*/ 	.word	0x000000ff
        /*0160*/ 	.word	0x00000038
        /*0164*/ 	.short	0x0100
        /*0166*/ 	.byte	0x04
	.zero		1


	//   ....[8]....
        /*0168*/ 	.word	0x00000790
        /*016c*/ 	.word	0x000000ff
        /*0170*/ 	.word	0x00000040
        /*0174*/ 	.short	0x0100
        /*0176*/ 	.byte	0x04
	.zero		1


	//   ....[9]....
        /*0178*/ 	.word	0x000007a0
        /*017c*/ 	.word	0x000000ff
        /*0180*/ 	.word	0x00000048
        /*0184*/ 	.short	0x0100
        /*0186*/ 	.byte	0x04
	.zero		1


	//   ....[10]....
        /*0188*/ 	.word	0x00000890
        /*018c*/ 	.word	0x000000ff
        /*0190*/ 	.word	0x00000050
        /*0194*/ 	.short	0x0100
        /*0196*/ 	.byte	0x06
	.zero		1


	//   ....[11]....
        /*0198*/ 	.word	0x000008a0
        /*019c*/ 	.word	0x000000ff
        /*01a0*/ 	.word	0x00000058
        /*01a4*/ 	.short	0x0100
        /*01a6*/ 	.byte	0x06
	.zero		1


	//   ....[12]....
        /*01a8*/ 	.word	0x000009e0
        /*01ac*/ 	.word	0x000000ff
        /*01b0*/ 	.word	0x00000060
        /*01b4*/ 	.short	0x0100
        /*01b6*/ 	.byte	0x06
	.zero		1


	//   ....[13]....
        /*01b8*/ 	.word	0x000009f0
        /*01bc*/ 	.word	0x000000ff
        /*01c0*/ 	.word	0x00000070
        /*01c4*/ 	.short	0x0100
        /*01c6*/ 	.byte	0x06
	.zero		1


	//   ....[14]....
        /*01c8*/ 	.word	0x00000a00
        /*01cc*/ 	.word	0x000000ff
        /*01d0*/ 	.word	0x00000068
        /*01d4*/ 	.short	0x0100
        /*01d6*/ 	.byte	0x06
	.zero		1


	//   ....[15]....
        /*01d8*/ 	.word	0x00000a10
        /*01dc*/ 	.word	0x000000ff
        /*01e0*/ 	.word	0x00000078
        /*01e4*/ 	.short	0x0100
        /*01e6*/ 	.byte	0x06
	.zero		1


	//   ....[16]....
        /*01e8*/ 	.word	0x00000b40
        /*01ec*/ 	.word	0x000000ff
        /*01f0*/ 	.word	0x00000080
        /*01f4*/ 	.short	0x0100
        /*01f6*/ 	.byte	0x04
	.zero		1


	//   ....[17]....
        /*01f8*/ 	.word	0x00000b50
        /*01fc*/ 	.word	0x000000ff
        /*0200*/ 	.word	0x000000a0
        /*0204*/ 	.short	0x0100
        /*0206*/ 	.byte	0x04
	.zero		1


	//   ....[18]....
        /*0208*/ 	.word	0x00000b60
        /*020c*/ 	.word	0x000000ff
        /*0210*/ 	.word	0x00000088
        /*0214*/ 	.short	0x0100
        /*0216*/ 	.byte	0x04
	.zero		1


	//   ....[19]....
        /*0218*/ 	.word	0x00000b70
        /*021c*/ 	.word	0x000000ff
        /*0220*/ 	.word	0x000000a8
        /*0224*/ 	.short	0x0100
        /*0226*/ 	.byte	0x04
	.zero		1


	//   ....[20]....
        /*0228*/ 	.word	0x00000b80
        /*022c*/ 	.word	0x000000ff
        /*0230*/ 	.word	0x00000090
        /*0234*/ 	.short	0x0100
        /*0236*/ 	.byte	0x04
	.zero		1


	//   ....[21]....
        /*0238*/ 	.word	0x00000b90
        /*023c*/ 	.word	0x000000ff
        /*0240*/ 	.word	0x000000b0
        /*0244*/ 	.short	0x0100
        /*0246*/ 	.byte	0x04
	.zero		1


	//   ....[22]....
        /*0248*/ 	.word	0x00000ba0
        /*024c*/ 	.word	0x000000ff
        /*0250*/ 	.word	0x00000098
        /*0254*/ 	.short	0x0100
        /*0256*/ 	.byte	0x04
	.zero		1


	//   ....[23]....
        /*0258*/ 	.word	0x00000bb0
        /*025c*/ 	.word	0x000000ff
        /*0260*/ 	.word	0x000000b8
        /*0264*/ 	.short	0x0100
        /*0266*/ 	.byte	0x04
	.zero		1


	//   ....[24]....
        /*0268*/ 	.word	0x00000ca0
        /*026c*/ 	.word	0x000000ff
        /*0270*/ 	.word	0x000000c0
        /*0274*/ 	.short	0x0100
        /*0276*/ 	.byte	0x04
	.zero		1


	//   ....[25]....
        /*0278*/ 	.word	0x00000cb0
        /*027c*/ 	.word	0x000000ff
        /*0280*/ 	.word	0x000000d0
        /*0284*/ 	.short	0x0100
        /*0286*/ 	.byte	0x04
	.zero		1


	//   ....[26]....
        /*0288*/ 	.word	0x00000cc0
        /*028c*/ 	.word	0x000000ff
        /*0290*/ 	.word	0x000000c8
        /*0294*/ 	.short	0x0100
        /*0296*/ 	.byte	0x04
	.zero		1


	//   ....[27]....
        /*0298*/ 	.word	0x00000cd0
        /*029c*/ 	.word	0x000000ff
        /*02a0*/ 	.word	0x000000d8
        /*02a4*/ 	.short	0x0100
        /*02a6*/ 	.byte	0x04
	.zero		1


	//   ....[28]....
        /*02a8*/ 	.word	0x000017c0
        /*02ac*/ 	.word	0x00000000
        /*02b0*/ 	.word	0x000000d0
        /*02b4*/ 	.short	0x010a
        /*02b6*/ 	.byte	0xff
	.zero		1


	//   ....[29]....
        /*02b8*/ 	.word	0x000017f0
        /*02bc*/ 	.word	0x00000000
        /*02c0*/ 	.word	0x000000c0
        /*02c4*/ 	.short	0x0101
        /*02c6*/ 	.byte	0xff
	.zero		1


	//   ....[30]....
        /*02c8*/ 	.word	0x000018c0
        /*02cc*/ 	.word	0x000000ff
        /*02d0*/ 	.word	0x00000020
        /*02d4*/ 	.short	0x010a
        /*02d6*/ 	.byte	0x04
	.zero		1


	//   ....[31]....
        /*02d8*/ 	.word	0x00001940
        /*02dc*/ 	.word	0x000000ff
        /*02e0*/ 	.word	0x00000020
        /*02e4*/ 	.short	0x010a
        /*02e6*/ 	.byte	0x21
	.zero		1


	//   ....[32]....
        /*02e8*/ 	.word	0x00001ad0
        /*02ec*/ 	.word	0x000000ff
        /*02f0*/ 	.word	0x00000020
        /*02f4*/ 	.short	0x010a
        /*02f6*/ 	.byte	0x08
	.zero		1


	//   ....[33]....
        /*02f8*/ 	.word	0x00001bf0
        /*02fc*/ 	.word	0x000000ff
        /*0300*/ 	.word	0x00000058
        /*0304*/ 	.short	0x0101
        /*0306*/ 	.byte	0x06
	.zero		1


	//   ....[34]....
        /*0308*/ 	.word	0x00001c10
        /*030c*/ 	.word	0x000000ff
        /*0310*/ 	.word	0x00000020
        /*0314*/ 	.short	0x010a
        /*0316*/ 	.byte	0x04
	.zero		1


	//   ....[35]....
        /*0318*/ 	.word	0x00001c90
        /*031c*/ 	.word	0x000000ff
        /*0320*/ 	.word	0x00000020
        /*0324*/ 	.short	0x010a
        /*0326*/ 	.byte	0x11
	.zero		1


	//   ....[36]....
        /*0328*/ 	.word	0x00001ea0
        /*032c*/ 	.word	0x000000ff
        /*0330*/ 	.word	0x00000020
        /*0334*/ 	.short	0x010a
        /*0336*/ 	.byte	0x07
	.zero		1


	//   ....[37]....
        /*0338*/ 	.word	0x00001f70
        /*033c*/ 	.word	0x00000003
        /*0340*/ 	.word	0x00000060
        /*0344*/ 	.short	0x010a
        /*0346*/ 	.byte	0xff
	.zero		1


	//   ....[38]....
        /*0348*/ 	.word	0x000020c0
        /*034c*/ 	.word	0x00000000
        /*0350*/ 	.word	0x00000000
        /*0354*/ 	.short	0x0101
        /*0356*/ 	.byte	0xff
	.zero		1


	//   ....[39]....
        /*0358*/ 	.word	0x00002660
        /*035c*/ 	.word	0x000000ff
        /*0360*/ 	.word	0x00000000
        /*0364*/ 	.short	0x010a
        /*0366*/ 	.byte	0x04
	.zero		1


	//   ....[40]....
        /*0368*/ 	.word	0x000026f0
        /*036c*/ 	.word	0x000000ff
        /*0370*/ 	.word	0x00000000
        /*0374*/ 	.short	0x010a
        /*0376*/ 	.byte	0x05
	.zero		1


	//   ....[41]....
        /*0378*/ 	.word	0x00002780
        /*037c*/ 	.word	0x000000ff
        /*0380*/ 	.word	0x00000000
        /*0384*/ 	.short	0x010a
        /*0386*/ 	.byte	0x05
	.zero		1


	//   ....[42]....
        /*0388*/ 	.word	0x00002820
        /*038c*/ 	.word	0x00000000
        /*0390*/ 	.word	0x00000000
        /*0394*/ 	.short	0x010a
        /*0396*/ 	.byte	0xff
	.zero		1


	//   ....[43]....
        /*0398*/ 	.word	0x00002940
        /*039c*/ 	.word	0x00000002
        /*03a0*/ 	.word	0x000000c0
        /*03a4*/ 	.short	0x010a
        /*03a6*/ 	.byte	0xff
	.zero		1


	//   ....[44]....
        /*03a8*/ 	.word	0x000029b0
        /*03ac*/ 	.word	0x00000002
        /*03b0*/ 	.word	0x00000000
        /*03b4*/ 	.short	0x0101
        /*03b6*/ 	.byte	0xff
	.zero		1


	//   ....[45]....
        /*03b8*/ 	.word	0x000029d0
        /*03bc*/ 	.word	0x000000ff
        /*03c0*/ 	.word	0x00000070
        /*03c4*/ 	.short	0x010a
        /*03c6*/ 	.byte	0x04
	.zero		1


	//   ....[46]....
        /*03c8*/ 	.word	0x00002af0
        /*03cc*/ 	.word	0x00000002
        /*03d0*/ 	.word	0x00000060
        /*03d4*/ 	.short	0x010a
        /*03d6*/ 	.byte	0xff
	.zero		1


	//   ....[47]....
        /*03d8*/ 	.word	0x00002bf0
        /*03dc*/ 	.word	0x00000002
        /*03e0*/ 	.word	0x00000000
        /*03e4*/ 	.short	0x0101
        /*03e6*/ 	.byte	0xff
	.zero		1


	//   ....[48]....
        /*03e8*/ 	.word	0x00002c80
        /*03ec*/ 	.word	0x000000ff
        /*03f0*/ 	.word	0x00000070
        /*03f4*/ 	.short	0x0106
        /*03f6*/ 	.byte	0x04
	.zero		1


	//   ....[49]....
        /*03f8*/ 	.word	0x00002ca0
        /*03fc*/ 	.word	0x000000ff
        /*0400*/ 	.word	0x00000070
        /*0404*/ 	.short	0x010a
        /*0406*/ 	.byte	0x04
	.zero		1


	//   ....[50]....
        /*0408*/ 	.word	0x00002d30
        /*040c*/ 	.word	0x000000ff
        /*0410*/ 	.word	0x00000070
        /*0414*/ 	.short	0x0106
        /*0416*/ 	.byte	0x07
	.zero		1


	//   ....[51]....
        /*0418*/ 	.word	0x00002d70
        /*041c*/ 	.word	0x00000000
        /*0420*/ 	.word	0x00000070
        /*0424*/ 	.short	0x010a
        /*0426*/ 	.byte	0xff
	.zero		1


	//   ....[52]....
        /*0428*/ 	.word	0x00003260
        /*042c*/ 	.word	0x00000000
        /*0430*/ 	.word	0x00000060
        /*0434*/ 	.short	0x010a
        /*0436*/ 	.byte	0xff
	.zero		1


	//   ....[53]....
        /*0438*/ 	.word	0x00003360
        /*043c*/ 	.word	0x00000003
        /*0440*/ 	.word	0x00000000
        /*0444*/ 	.short	0x0101
        /*0446*/ 	.byte	0xff
	.zero		1


	//   ....[54]....
        /*0448*/ 	.word	0x00003370
        /*044c*/ 	.word	0x000000ff
        /*0450*/ 	.word	0x00000000
        /*0454*/ 	.short	0x010a
        /*0456*/ 	.byte	0x04
	.zero		1


	//   ....[55]....
        /*0458*/ 	.word	0x00003390
        /*045c*/ 	.word	0x000000ff
        /*0460*/ 	.word	0x000000a0
        /*0464*/ 	.short	0x010a
        /*0466*/ 	.byte	0x13
	.zero		1


	//   ....[56]....
        /*0468*/ 	.word	0x000034d0
        /*046c*/ 	.word	0x000000ff
        /*0470*/ 	.word	0x00000000
        /*0474*/ 	.short	0x010a
        /*0476*/ 	.byte	0x06
	.zero		1


	//   ....[57]....
        /*0478*/ 	.word	0x000035d0
        /*047c*/ 	.word	0x000000ff
        /*0480*/ 	.word	0x00000000
        /*0484*/ 	.short	0x010a
        /*0486*/ 	.byte	0x04
	.zero		1


	//   ....[58]....
        /*0488*/ 	.word	0x000037b0
        /*048c*/ 	.word	0x000000ff
        /*0490*/ 	.word	0x00000000
        /*0494*/ 	.short	0x010a
        /*0496*/ 	.byte	0x04
	.zero		1


	//   ....[59]....
        /*0498*/ 	.word	0x00003840
        /*049c*/ 	.word	0x000000ff
        /*04a0*/ 	.word	0x00000000
        /*04a4*/ 	.short	0x010a
        /*04a6*/ 	.byte	0x05
	.zero		1


	//   ....[60]....
        /*04a8*/ 	.word	0x000038d0
        /*04ac*/ 	.word	0x000000ff
        /*04b0*/ 	.word	0x00000000
        /*04b4*/ 	.short	0x010a
        /*04b6*/ 	.byte	0x05
	.zero		1


	//   ....[61]....
        /*04b8*/ 	.word	0x00003960
        /*04bc*/ 	.word	0x000000ff
        /*04c0*/ 	.word	0x00000000
        /*04c4*/ 	.short	0x010a
        /*04c6*/ 	.byte	0x04
	.zero		1


	//   ....[62]....
        /*04c8*/ 	.word	0x00003e50
        /*04cc*/ 	.word	0x00000008
        /*04d0*/ 	.word	0x00000060
        /*04d4*/ 	.short	0x010a
        /*04d6*/ 	.byte	0xff
	.zero		1


	//   ....[63]....
        /*04d8*/ 	.word	0x00003fc0
        /*04dc*/ 	.word	0x00000000
        /*04e0*/ 	.word	0x00000000
        /*04e4*/ 	.short	0x0101
        /*04e6*/ 	.byte	0xff
	.zero		1


	//   ....[64]....
        /*04e8*/ 	.word	0x00004480
        /*04ec*/ 	.word	0x000000ff
        /*04f0*/ 	.word	0x00000058
        /*04f4*/ 	.short	0x010a
        /*04f6*/ 	.byte	0x11
	.zero		1


	//   ....[65]....
        /*04f8*/ 	.word	0x00004610
        /*04fc*/ 	.word	0x000000ff
        /*0500*/ 	.word	0x00000048
        /*0504*/ 	.short	0x010a
        /*0506*/ 	.byte	0x11
	.zero		1


	//   ....[66]....
        /*0508*/ 	.word	0x00004820
        /*050c*/ 	.word	0x000000ff
        /*0510*/ 	.word	0x00000040
        /*0514*/ 	.short	0x010b
        /*0516*/ 	.byte	0x11
	.zero		1


	//   ....[67]....
        /*0518*/ 	.word	0x00004830
        /*051c*/ 	.word	0x000000ff
        /*0520*/ 	.word	0x00000000
        /*0524*/ 	.short	0x0101
        /*0526*/ 	.byte	0x30
	.zero		1


	//   ....[68]....
        /*0528*/ 	.word	0x00004870
        /*052c*/ 	.word	0x00000000
        /*0530*/ 	.word	0x00000048
        /*0534*/ 	.short	0x010a
        /*0536*/ 	.byte	0xff
	.zero		1


	//   ....[69]....
        /*0538*/ 	.word	0x00004bb0
        /*053c*/ 	.word	0x00000003
        /*0540*/ 	.word	0x00000060
        /*0544*/ 	.short	0x010a
        /*0546*/ 	.byte	0xff
	.zero		1


	//   ....[70]....
        /*0548*/ 	.word	0x00004d30
        /*054c*/ 	.word	0x00000000
        /*0550*/ 	.word	0x00000000
        /*0554*/ 	.short	0x0101
        /*0556*/ 	.byte	0xff
	.zero		1


	//   ....[71]....
        /*0558*/ 	.word	0x00005790
        /*055c*/ 	.word	0x000000ff
        /*0560*/ 	.word	0x00000040
        /*0564*/ 	.short	0x010a
        /*0566*/ 	.byte	0x2c
	.zero		1


	//   ....[72]....
        /*0568*/ 	.word	0x000057a0
        /*056c*/ 	.word	0x00000016
        /*0570*/ 	.word	0x00000080
        /*0574*/ 	.short	0x010a
        /*0576*/ 	.byte	0xff
	.zero		1


	//   ....[73]....
        /*0578*/ 	.word	0x00005950
        /*057c*/ 	.word	0x000000ff
        /*0580*/ 	.word	0x00000040
        /*0584*/ 	.short	0x010a
        /*0586*/ 	.byte	0x2c
	.zero		1


	//   ....[74]....
        /*0588*/ 	.word	0x00005a30
        /*058c*/ 	.word	0x000000ff
        /*0590*/ 	.word	0x00000000
        /*0594*/ 	.short	0x0101
        /*0596*/ 	.byte	0x04
	.zero		1


	//   ....[75]....
        /*0598*/ 	.word	0x00005a90
        /*059c*/ 	.word	0x00000016
        /*05a0*/ 	.word	0x00000080
        /*05a4*/ 	.short	0x010a
        /*05a6*/ 	.byte	0xff
	.zero		1


	//   ....[76]....
        /*05a8*/ 	.word	0x00005e00
        /*05ac*/ 	.word	0x000000ff
        /*05b0*/ 	.word	0x00000000
        /*05b4*/ 	.short	0x0101
        /*05b6*/ 	.byte	0x04
	.zero		1


	//   ....[77]....
        /*05b8*/ 	.word	0x000066e0
        /*05bc*/ 	.word	0x00000000
        /*05c0*/ 	.word	0x000000d0
        /*05c4*/ 	.short	0x010a
        /*05c6*/ 	.byte	0xff
	.zero		1


	//   ....[78]....
        /*05c8*/ 	.word	0x00006740
        /*05cc*/ 	.word	0x00000000
        /*05d0*/ 	.word	0x00000020
        /*05d4*/ 	.short	0x010a
        /*05d6*/ 	.byte	0xff
	.zero		1


	//   ....[79]....
        /*05d8*/ 	.word	0x000067a0
        /*05dc*/ 	.word	0x00000000
        /*05e0*/ 	.word	0x00000020
        /*05e4*/ 	.short	0x010a
        /*05e6*/ 	.byte	0xff
	.zero		1


	//   ....[80]....
        /*05e8*/ 	.word	0x000067f0
        /*05ec*/ 	.word	0x00000003
        /*05f0*/ 	.word	0x00000060
        /*05f4*/ 	.short	0x010a
        /*05f6*/ 	.byte	0xff
	.zero		1


	//   ....[81]....
        /*05f8*/ 	.word	0x00006850
        /*05fc*/ 	.word	0x00000000
        /*0600*/ 	.word	0x00000000
        /*0604*/ 	.short	0x010a
        /*0606*/ 	.byte	0xff
	.zero		1


	//   ....[82]....
        /*0608*/ 	.word	0x000068b0
        /*060c*/ 	.word	0x00000000
        /*0610*/ 	.word	0x00000000
        /*0614*/ 	.short	0x010a
        /*0616*/ 	.byte	0xff
	.zero		1


	//   ....[83]....
        /*0618*/ 	.word	0x00006910
        /*061c*/ 	.word	0x00000000
        /*0620*/ 	.word	0x00000000
        /*0624*/ 	.short	0x010a
        /*0626*/ 	.byte	0xff
	.zero		1


	//   ....[84]....
        /*0628*/ 	.word	0x00006960
        /*062c*/ 	.word	0x00000002
        /*0630*/ 	.word	0x000000c0
        /*0634*/ 	.short	0x010a
        /*0636*/ 	.byte	0xff
	.zero		1


	//   ....[85]....
        /*0638*/ 	.word	0x000069c0
        /*063c*/ 	.word	0x00000002
        /*0640*/ 	.word	0x00000070
        /*0644*/ 	.short	0x010a
        /*0646*/ 	.byte	0xff
	.zero		1


	//   ....[86]....
        /*0648*/ 	.word	0x00006a10
        /*064c*/ 	.word	0x00000002
        /*0650*/ 	.word	0x00000060
        /*0654*/ 	.short	0x010a
        /*0656*/ 	.byte	0xff
	.zero		1


	//   ....[87]....
        /*0658*/ 	.word	0x00006a70
        /*065c*/ 	.word	0x00000000
        /*0660*/ 	.word	0x00000070
        /*0664*/ 	.short	0x010a
        /*0666*/ 	.byte	0xff
	.zero		1


	//   ....[88]....
        /*0668*/ 	.word	0x00006ac0
        /*066c*/ 	.word	0x00000000
        /*0670*/ 	.word	0x00000060
        /*0674*/ 	.short	0x010a
        /*0676*/ 	.byte	0xff
	.zero		1


	//   ....[89]....
        /*0678*/ 	.word	0x00006b20
        /*067c*/ 	.word	0x00000002
        /*0680*/ 	.word	0x000000a0
        /*0684*/ 	.short	0x010a
        /*0686*/ 	.byte	0xff
	.zero		1


	//   ....[90]....
        /*0688*/ 	.word	0x00006b80
        /*068c*/ 	.word	0x00000000
        /*0690*/ 	.word	0x00000000
        /*0694*/ 	.short	0x010a
        /*0696*/ 	.byte	0xff
	.zero		1


	//   ....[91]....
        /*0698*/ 	.word	0x00006be0
        /*069c*/ 	.word	0x00000000
        /*06a0*/ 	.word	0x00000000
        /*06a4*/ 	.short	0x010a
        /*06a6*/ 	.byte	0xff
	.zero		1


	//   ....[92]....
        /*06a8*/ 	.word	0x00006c40
        /*06ac*/ 	.word	0x00000000
        /*06b0*/ 	.word	0x00000000
        /*06b4*/ 	.short	0x010a
        /*06b6*/ 	.byte	0xff
	.zero		1


	//   ....[93]....
        /*06b8*/ 	.word	0x00006ca0
        /*06bc*/ 	.word	0x00000000
        /*06c0*/ 	.word	0x00000000
        /*06c4*/ 	.short	0x010a
        /*06c6*/ 	.byte	0xff
	.zero		1


	//   ....[94]....
        /*06c8*/ 	.word	0x00006d00
        /*06cc*/ 	.word	0x00000000
        /*06d0*/ 	.word	0x00000000
        /*06d4*/ 	.short	0x010a
        /*06d6*/ 	.byte	0xff
	.zero		1


	//   ....[95]....
        /*06d8*/ 	.word	0x00006d50
        /*06dc*/ 	.word	0x00000008
        /*06e0*/ 	.word	0x00000060
        /*06e4*/ 	.short	0x010a
        /*06e6*/ 	.byte	0xff
	.zero		1


	//   ....[96]....
        /*06e8*/ 	.word	0x00006db0
        /*06ec*/ 	.word	0x00000000
        /*06f0*/ 	.word	0x00000058
        /*06f4*/ 	.short	0x010a
        /*06f6*/ 	.byte	0xff
	.zero		1


	//   ....[97]....
        /*06f8*/ 	.word	0x00006e10
        /*06fc*/ 	.word	0x00000000
        /*0700*/ 	.word	0x00000048
        /*0704*/ 	.short	0x010a
        /*0706*/ 	.byte	0xff
	.zero		1


	//   ....[98]....
        /*0708*/ 	.word	0x00006e60
        /*070c*/ 	.word	0x00000003
        /*0710*/ 	.word	0x00000060
        /*0714*/ 	.short	0x010a
        /*0716*/ 	.byte	0xff
	.zero		1


	//   ....[99]....
        /*0718*/ 	.word	0x00006ec0
        /*071c*/ 	.word	0x00000000
        /*0720*/ 	.word	0x00000040
        /*0724*/ 	.short	0x010a
        /*0726*/ 	.byte	0xff
	.zero		1


	//   ....[100]....
        /*0728*/ 	.word	0x00006f10
        /*072c*/ 	.word	0x00000016
        /*0730*/ 	.word	0x00000080
        /*0734*/ 	.short	0x010a
        /*0736*/ 	.byte	0xff
	.zero		1


	//----- nvinfo : EIATTR_NUM_MBARRIERS
	.align		4
.L_47:
        /*0738*/ 	.byte	0x03, 0x38
        /*073a*/ 	.short	0x001c


	//----- nvinfo : EIATTR_EXIT_INSTR_OFFSETS
	.align		4
        /*073c*/ 	.byte	0x04, 0x1c
        /*073e*/ 	.short	(.L_49 - .L_48)


	//   ....[0]....
.L_48:
        /*0740*/ 	.word	0x00002850


	//   ....[1]....
        /*0744*/ 	.word	0x00002d40


	//   ....[2]....
        /*0748*/ 	.word	0x00002da0


	//   ....[3]....
        /*074c*/ 	.word	0x00003bc0


	//   ....[4]....
        /*0750*/ 	.word	0x000048a0


	//   ....[5]....
        /*0754*/ 	.word	0x000048e0


	//   ....[6]....
        /*0758*/ 	.word	0x000066d0


	//----- nvinfo : EIATTR_MAX_THREADS
	.align		4
.L_49:
        /*075c*/ 	.byte	0x04, 0x05
        /*075e*/ 	.short	(.L_51 - .L_50)
.L_50:
        /*0760*/ 	.word	0x00000100
        /*0764*/ 	.word	0x00000001
        /*0768*/ 	.word	0x00000001


	//----- nvinfo : EIATTR_CRS_STACK_SIZE
	.align		4
.L_51:
        /*076c*/ 	.byte	0x04, 0x1e
        /*076e*/ 	.short	(.L_53 - .L_52)
.L_52:
        /*0770*/ 	.word	0x00000000


	//----- nvinfo : EIATTR_CBANK_PARAM_SIZE
	.align		4
.L_53:
        /*0774*/ 	.byte	0x03, 0x19
        /*0776*/ 	.short	0x0800


	//----- nvinfo : EIATTR_PARAM_CBANK
	.align		4
        /*0778*/ 	.byte	0x04, 0x0a
        /*077a*/ 	.short	(.L_55 - .L_54)
	.align		4
.L_54:
        /*077c*/ 	.word	index@(.nv.constant0._ZN7cutlass13device_kernelINS_4gemm6kernel13GemmUniversalIN4cute5tupleIJiiiiEEENS1_10collective13CollectiveMmaINS1_35MainloopSm100TmaUmmaWarpSpecializedILi4ELi2ELi4ENS5_IJNS4_1CILi2EEENSA_ILi1EEESC_EEEEENS5_IJNSA_ILi64EEESF_NSA_ILi32EEEEEENS_12float_e4m3_tENS5_IJlSC_lEEESI_SJ_NS4_8TiledMMAINS4_8MMA_AtomIJNS4_10MMA_TraitsINS4_19SM100_MMA_F8F6F4_SSEJSI_SI_fSF_SF_NS4_17integral_constantINS4_4UMMA5MajorELSQ_0EEESR_NSO_INSP_7ScaleInELSS_0EEEST_EEEEEENS4_6LayoutINS5_IJSC_SC_SC_EEENS5_IJNSA_ILi0EEESY_SY_EEEEENS5_IJNS4_10UnderscoreES11_S11_EEEEENS4_13SM90_TMA_LOADENS4_14ComposedLayoutINS4_7SwizzleILi1ELi4ELi3EEENS4_18smem_ptr_flag_bitsILi8EEENSW_INS5_IJNSA_ILi8EEESG_EEENS5_IJSG_SC_EEEEEEEvNS4_8identityENS4_23SM90_TMA_LOAD_MULTICASTES1E_vS1F_EENS_8epilogue10collective18CollectiveEpilogueINS1I_23Sm100TmaWarpSpecializedILi1ELi1ELi32ELb0ELb0EEEJSH_NS5_IJNSW_ISF_SC_EES1N_EEESI_SJ_SI_SJ_NS1I_6fusion15FusionCallbacksIS1M_NS1P_17LinearCombinationISI_fSI_fLNS_15FloatRoundStyleE2EEESH_S1O_JEEENS4_5SM1004TMEM4LOAD26SM100_TMEM_LOAD_16dp32b32xES14_NS15_INS16_ILi2ELi4ELi3EEES19_NSW_INS5_IJS1A_SF_EEENS5_IJSF_SC_EEEEEEENS4_39AutoVectorizingCopyWithAssumedAlignmentILi128EEENS4_14SM90_TMA_STOREES23_S25_S25_EEEvvEEEEvNT_6ParamsE)
        /*0780*/ 	.short	0x0380
        /*0782*/ 	.short	0x0800


	//----- nvinfo : EIATTR_SW_WAR
	.align		4
.L_55:
        /*0784*/ 	.byte	0x04, 0x36
        /*0786*/ 	.short	(.L_57 - .L_56)
.L_56:
        /*0788*/ 	.word	0x00000008
.L_57:


//--------------------- .nv.callgraph             --------------------------
	.section	.nv.callgraph,"",@"SHT_CUDA_CALLGRAPH"
	.align	4
	.sectionentsize	8
	.align		4
        /*0000*/ 	.word	0x00000000
	.align		4
        /*0004*/ 	.word	0xffffffff
	.align		4
        /*0008*/ 	.word	index@(_ZN7cutlass13device_kernelINS_4gemm6kernel13GemmUniversalIN4cute5tupleIJiiiiEEENS1_10collective13CollectiveMmaINS1_35MainloopSm100TmaUmmaWarpSpecializedILi4ELi2ELi4ENS5_IJNS4_1CILi2EEENSA_ILi1EEESC_EEEEENS5_IJNSA_ILi64EEESF_NSA_ILi32EEEEEENS_12float_e4m3_tENS5_IJlSC_lEEESI_SJ_NS4_8TiledMMAINS4_8MMA_AtomIJNS4_10MMA_TraitsINS4_19SM100_MMA_F8F6F4_SSEJSI_SI_fSF_SF_NS4_17integral_constantINS4_4UMMA5MajorELSQ_0EEESR_NSO_INSP_7ScaleInELSS_0EEEST_EEEEEENS4_6LayoutINS5_IJSC_SC_SC_EEENS5_IJNSA_ILi0EEESY_SY_EEEEENS5_IJNS4_10UnderscoreES11_S11_EEEEENS4_13SM90_TMA_LOADENS4_14ComposedLayoutINS4_7SwizzleILi1ELi4ELi3EEENS4_18smem_ptr_flag_bitsILi8EEENSW_INS5_IJNSA_ILi8EEESG_EEENS5_IJSG_SC_EEEEEEEvNS4_8identityENS4_23SM90_TMA_LOAD_MULTICASTES1E_vS1F_EENS_8epilogue10collective18CollectiveEpilogueINS1I_23Sm100TmaWarpSpecializedILi1ELi1ELi32ELb0ELb0EEEJSH_NS5_IJNSW_ISF_SC_EES1N_EEESI_SJ_SI_SJ_NS1I_6fusion15FusionCallbacksIS1M_NS1P_17LinearCombinationISI_fSI_fLNS_15FloatRoundStyleE2EEESH_S1O_JEEENS4_5SM1004TMEM4LOAD26SM100_TMEM_LOAD_16dp32b32xES14_NS15_INS16_ILi2ELi4ELi3EEES19_NSW_INS5_IJS1A_SF_EEENS5_IJSF_SC_EEEEEEENS4_39AutoVectorizingCopyWithAssumedAlignmentILi128EEENS4_14SM90_TMA_STOREES23_S25_S25_EEEvvEEEEvNT_6ParamsE)
	.align		4
        /*000c*/ 	.word	index@(__assertfail)
	.align		4
        /*0010*/ 	.word	0x00000000
	.align		4
        /*0014*/ 	.word	0xfffffffe
	.align		4
        /*0018*/ 	.word	0x00000000
	.align		4
        /*001c*/ 	.word	0xfffffffd
	.align		4
        /*0020*/ 	.word	0x00000000
	.align		4
        /*0024*/ 	.word	0xfffffffc


//--------------------- .nv.constant4             --------------------------
	.section	.nv.constant4,"a",@progbits
	.align	8
	.align		8
.nv.constant4:
        /*0000*/ 	.dword	__assertfail
	.align		8
        /*0008*/ 	.dword	__unnamed_1
	.align		8
        /*0010*/ 	.dword	__unnamed_2
	.align		8
        /*0018*/ 	.dword	_ZN39_INTERNAL_78dc4d3d_4_k_cu_06268b07_85344cuda3std3__45__cpo5beginE
	.align		8
        /*0020*/ 	.dword	_ZN39_INTERNAL_78dc4d3d_4_k_cu_06268b07_85344cuda3std3__45__cpo3endE
	.align		8
        /*0028*/ 	.dword	_ZN39_INTERNAL_78dc4d3d_4_k_cu_06268b07_85344cuda3std3__45__cpo6cbeginE
	.align		8
        /*0030*/ 	.dword	_ZN39_INTERNAL_78dc4d3d_4_k_cu_06268b07_85344cuda3std3__45__cpo4cendE
	.align		8
        /*0038*/ 	.dword	_ZN39_INTERNAL_78dc4d3d_4_k_cu_06268b07_85344cuda3std3__441_GLOBAL__N__78dc4d3d_4_k_cu_06268b07_85346ignoreE
	.align		8
        /*0040*/ 	.dword	_ZN39_INTERNAL_78dc4d3d_4_k_cu_06268b07_85344cuda3std3__419piecewise_constructE
	.align		8
        /*0048*/ 	.dword	_ZN39_INTERNAL_78dc4d3d_4_k_cu_06268b07_85344cuda3std3__48in_placeE
	.align		8
        /*0050*/ 	.dword	_ZN39_INTERNAL_78dc4d3d_4_k_cu_06268b07_85344cuda3std6ranges3__45__cpo4swapE
	.align		8
        /*0058*/ 	.dword	_ZN39_INTERNAL_78dc4d3d_4_k_cu_06268b07_85344cuda3std6ranges3__45__cpo9iter_moveE
	.align		8
        /*0060*/ 	.dword	_ZN39_INTERNAL_78dc4d3d_4_k_cu_06268b07_85344cute7productE
	.align		8
        /*0068*/ 	.dword	_ZN39_INTERNAL_78dc4d3d_4_k_cu_06268b07_85344cute1_E
	.align		8
        /*0070*/ 	.dword	$str$25
	.align		8
        /*0078*/ 	.dword	$str$26
	.align		8
        /*0080*/ 	.dword	$str$27
	.align		8
        /*0088*/ 	.dword	$str$28


//--------------------- .text._ZN7cutlass13device_kernelINS_4gemm6kernel13GemmUniversalIN4cute5tupleIJiiiiEEENS1_10collective13CollectiveMmaINS1_35MainloopSm100TmaUmmaWarpSpecializedILi4ELi2ELi4ENS5_IJNS4_1CILi2EEENSA_ILi1EEESC_EEEEENS5_IJNSA_ILi64EEESF_NSA_ILi32EEEEEENS_12float_e4m3_tENS5_IJlSC_lEEESI_SJ_NS4_8TiledMMAINS4_8MMA_AtomIJNS4_10MMA_TraitsINS4_19SM100_MMA_F8F6F4_SSEJSI_SI_fSF_SF_NS4_17integral_constantINS4_4UMMA5MajorELSQ_0EEESR_NSO_INSP_7ScaleInELSS_0EEEST_EEEEEENS4_6LayoutINS5_IJSC_SC_SC_EEENS5_IJNSA_ILi0EEESY_SY_EEEEENS5_IJNS4_10UnderscoreES11_S11_EEEEENS4_13SM90_TMA_LOADENS4_14ComposedLayoutINS4_7SwizzleILi1ELi4ELi3EEENS4_18smem_ptr_flag_bitsILi8EEENSW_INS5_IJNSA_ILi8EEESG_EEENS5_IJSG_SC_EEEEEEEvNS4_8identityENS4_23SM90_TMA_LOAD_MULTICASTES1E_vS1F_EENS_8epilogue10collective18CollectiveEpilogueINS1I_23Sm100TmaWarpSpecializedILi1ELi1ELi32ELb0ELb0EEEJSH_NS5_IJNSW_ISF_SC_EES1N_EEESI_SJ_SI_SJ_NS1I_6fusion15FusionCallbacksIS1M_NS1P_17LinearCombinationISI_fSI_fLNS_15FloatRoundStyleE2EEESH_S1O_JEEENS4_5SM1004TMEM4LOAD26SM100_TMEM_LOAD_16dp32b32xES14_NS15_INS16_ILi2ELi4ELi3EEES19_NSW_INS5_IJS1A_SF_EEENS5_IJSF_SC_EEEEEEENS4_39AutoVectorizingCopyWithAssumedAlignmentILi128EEENS4_14SM90_TMA_STOREES23_S25_S25_EEEvvEEEEvNT_6ParamsE --------------------------
	.section	.text._ZN7cutlass13device_kernelINS_4gemm6kernel13GemmUniversalIN4cute5tupleIJiiiiEEENS1_10collective13CollectiveMmaINS1_35MainloopSm100TmaUmmaWarpSpecializedILi4ELi2ELi4ENS5_IJNS4_1CILi2EEENSA_ILi1EEESC_EEEEENS5_IJNSA_ILi64EEESF_NSA_ILi32EEEEEENS_12float_e4m3_tENS5_IJlSC_lEEESI_SJ_NS4_8TiledMMAINS4_8MMA_AtomIJNS4_10MMA_TraitsINS4_19SM100_MMA_F8F6F4_SSEJSI_SI_fSF_SF_NS4_17integral_constantINS4_4UMMA5MajorELSQ_0EEESR_NSO_INSP_7ScaleInELSS_0EEEST_EEEEEENS4_6LayoutINS5_IJSC_SC_SC_EEENS5_IJNSA_ILi0EEESY_SY_EEEEENS5_IJNS4_10UnderscoreES11_S11_EEEEENS4_13SM90_TMA_LOADENS4_14ComposedLayoutINS4_7SwizzleILi1ELi4ELi3EEENS4_18smem_ptr_flag_bitsILi8EEENSW_INS5_IJNSA_ILi8EEESG_EEENS5_IJSG_SC_EEEEEEEvNS4_8identityENS4_23SM90_TMA_LOAD_MULTICASTES1E_vS1F_EENS_8epilogue10collective18CollectiveEpilogueINS1I_23Sm100TmaWarpSpecializedILi1ELi1ELi32ELb0ELb0EEEJSH_NS5_IJNSW_ISF_SC_EES1N_EEESI_SJ_SI_SJ_NS1I_6fusion15FusionCallbacksIS1M_NS1P_17LinearCombinationISI_fSI_fLNS_15FloatRoundStyleE2EEESH_S1O_JEEENS4_5SM1004TMEM4LOAD26SM100_TMEM_LOAD_16dp32b32xES14_NS15_INS16_ILi2ELi4ELi3EEES19_NSW_INS5_IJS1A_SF_EEENS5_IJSF_SC_EEEEEEENS4_39AutoVectorizingCopyWithAssumedAlignmentILi128EEENS4_14SM90_TMA_STOREES23_S25_S25_EEEvvEEEEvNT_6ParamsE,"ax",@progbits
	.align	128
.text._ZN7cutlass13device_kernelINS_4gemm6kernel13GemmUniversalIN4cute5tupleIJiiiiEEENS1_10collective13CollectiveMmaINS1_35MainloopSm100TmaUmmaWarpSpecializedILi4ELi2ELi4ENS5_IJNS4_1CILi2EEENSA_ILi1EEESC_EEEEENS5_IJNSA_ILi64EEESF_NSA_ILi32EEEEEENS_12float_e4m3_tENS5_IJlSC_lEEESI_SJ_NS4_8TiledMMAINS4_8MMA_AtomIJNS4_10MMA_TraitsINS4_19SM100_MMA_F8F6F4_SSEJSI_SI_fSF_SF_NS4_17integral_constantINS4_4UMMA5MajorELSQ_0EEESR_NSO_INSP_7ScaleInELSS_0EEEST_EEEEEENS4_6LayoutINS5_IJSC_SC_SC_EEENS5_IJNSA_ILi0EEESY_SY_EEEEENS5_IJNS4_10UnderscoreES11_S11_EEEEENS4_13SM90_TMA_LOADENS4_14ComposedLayoutINS4_7SwizzleILi1ELi4ELi3EEENS4_18smem_ptr_flag_bitsILi8EEENSW_INS5_IJNSA_ILi8EEESG_EEENS5_IJSG_SC_EEEEEEEvNS4_8identityENS4_23SM90_TMA_LOAD_MULTICASTES1E_vS1F_EENS_8epilogue10collective18CollectiveEpilogueINS1I_23Sm100TmaWarpSpecializedILi1ELi1ELi32ELb0ELb0EEEJSH_NS5_IJNSW_ISF_SC_EES1N_EEESI_SJ_SI_SJ_NS1I_6fusion15FusionCallbacksIS1M_NS1P_17LinearCombinationISI_fSI_fLNS_15FloatRoundStyleE2EEESH_S1O_JEEENS4_5SM1004TMEM4LOAD26SM100_TMEM_LOAD_16dp32b32xES14_NS15_INS16_ILi2ELi4ELi3EEES19_NSW_INS5_IJS1A_SF_EEENS5_IJSF_SC_EEEEEEENS4_39AutoVectorizingCopyWithAssumedAlignmentILi128EEENS4_14SM90_TMA_STOREES23_S25_S25_EEEvvEEEEvNT_6ParamsE:
        .type           _ZN7cutlass13device_kernelINS_4gemm6kernel13GemmUniversalIN4cute5tupleIJiiiiEEENS1_10collective13CollectiveMmaINS1_35MainloopSm100TmaUmmaWarpSpecializedILi4ELi2ELi4ENS5_IJNS4_1CILi2EEENSA_ILi1EEESC_EEEEENS5_IJNSA_ILi64EEESF_NSA_ILi32EEEEEENS_12float_e4m3_tENS5_IJlSC_lEEESI_SJ_NS4_8TiledMMAINS4_8MMA_AtomIJNS4_10MMA_TraitsINS4_19SM100_MMA_F8F6F4_SSEJSI_SI_fSF_SF_NS4_17integral_constantINS4_4UMMA5MajorELSQ_0EEESR_NSO_INSP_7ScaleInELSS_0EEEST_EEEEEENS4_6LayoutINS5_IJSC_SC_SC_EEENS5_IJNSA_ILi0EEESY_SY_EEEEENS5_IJNS4_10UnderscoreES11_S11_EEEEENS4_13SM90_TMA_LOADENS4_14ComposedLayoutINS4_7SwizzleILi1ELi4ELi3EEENS4_18smem_ptr_flag_bitsILi8EEENSW_INS5_IJNSA_ILi8EEESG_EEENS5_IJSG_SC_EEEEEEEvNS4_8identityENS4_23SM90_TMA_LOAD_MULTICASTES1E_vS1F_EENS_8epilogue10collective18CollectiveEpilogueINS1I_23Sm100TmaWarpSpecializedILi1ELi1ELi32ELb0ELb0EEEJSH_NS5_IJNSW_ISF_SC_EES1N_EEESI_SJ_SI_SJ_NS1I_6fusion15FusionCallbacksIS1M_NS1P_17LinearCombinationISI_fSI_fLNS_15FloatRoundStyleE2EEESH_S1O_JEEENS4_5SM1004TMEM4LOAD26SM100_TMEM_LOAD_16dp32b32xES14_NS15_INS16_ILi2ELi4ELi3EEES19_NSW_INS5_IJS1A_SF_EEENS5_IJSF_SC_EEEEEEENS4_39AutoVectorizingCopyWithAssumedAlignmentILi128EEENS4_14SM90_TMA_STOREES23_S25_S25_EEEvvEEEEvNT_6ParamsE,@function
        .size           _ZN7cutlass13device_kernelINS_4gemm6kernel13GemmUniversalIN4cute5tupleIJiiiiEEENS1_10collective13CollectiveMmaINS1_35MainloopSm100TmaUmmaWarpSpecializedILi4ELi2ELi4ENS5_IJNS4_1CILi2EEENSA_ILi1EEESC_EEEEENS5_IJNSA_ILi64EEESF_NSA_ILi32EEEEEENS_12float_e4m3_tENS5_IJlSC_lEEESI_SJ_NS4_8TiledMMAINS4_8MMA_AtomIJNS4_10MMA_TraitsINS4_19SM100_MMA_F8F6F4_SSEJSI_SI_fSF_SF_NS4_17integral_constantINS4_4UMMA5MajorELSQ_0EEESR_NSO_INSP_7ScaleInELSS_0EEEST_EEEEEENS4_6LayoutINS5_IJSC_SC_SC_EEENS5_IJNSA_ILi0EEESY_SY_EEEEENS5_IJNS4_10UnderscoreES11_S11_EEEEENS4_13SM90_TMA_LOADENS4_14ComposedLayoutINS4_7SwizzleILi1ELi4ELi3EEENS4_18smem_ptr_flag_bitsILi8EEENSW_INS5_IJNSA_ILi8EEESG_EEENS5_IJSG_SC_EEEEEEEvNS4_8identityENS4_23SM90_TMA_LOAD_MULTICASTES1E_vS1F_EENS_8epilogue10collective18CollectiveEpilogueINS1I_23Sm100TmaWarpSpecializedILi1ELi1ELi32ELb0ELb0EEEJSH_NS5_IJNSW_ISF_SC_EES1N_EEESI_SJ_SI_SJ_NS1I_6fusion15FusionCallbacksIS1M_NS1P_17LinearCombinationISI_fSI_fLNS_15FloatRoundStyleE2EEESH_S1O_JEEENS4_5SM1004TMEM4LOAD26SM100_TMEM_LOAD_16dp32b32xES14_NS15_INS16_ILi2ELi4ELi3EEES19_NSW_INS5_IJS1A_SF_EEENS5_IJSF_SC_EEEEEEENS4_39AutoVectorizingCopyWithAssumedAlignmentILi128EEENS4_14SM90_TMA_STOREES23_S25_S25_EEEvvEEEEvNT_6ParamsE,(.L_x_135 - _ZN7cutlass13device_kernelINS_4gemm6kernel13GemmUniversalIN4cute5tupleIJiiiiEEENS1_10collective13CollectiveMmaINS1_35MainloopSm100TmaUmmaWarpSpecializedILi4ELi2ELi4ENS5_IJNS4_1CILi2EEENSA_ILi1EEESC_EEEEENS5_IJNSA_ILi64EEESF_NSA_ILi32EEEEEENS_12float_e4m3_tENS5_IJlSC_lEEESI_SJ_NS4_8TiledMMAINS4_8MMA_AtomIJNS4_10MMA_TraitsINS4_19SM100_MMA_F8F6F4_SSEJSI_SI_fSF_SF_NS4_17integral_constantINS4_4UMMA5MajorELSQ_0EEESR_NSO_INSP_7ScaleInELSS_0EEEST_EEEEEENS4_6LayoutINS5_IJSC_SC_SC_EEENS5_IJNSA_ILi0EEESY_SY_EEEEENS5_IJNS4_10UnderscoreES11_S11_EEEEENS4_13SM90_TMA_LOADENS4_14ComposedLayoutINS4_7SwizzleILi1ELi4ELi3EEENS4_18smem_ptr_flag_bitsILi8EEENSW_INS5_IJNSA_ILi8EEESG_EEENS5_IJSG_SC_EEEEEEEvNS4_8identityENS4_23SM90_TMA_LOAD_MULTICASTES1E_vS1F_EENS_8epilogue10collective18CollectiveEpilogueINS1I_23Sm100TmaWarpSpecializedILi1ELi1ELi32ELb0ELb0EEEJSH_NS5_IJNSW_ISF_SC_EES1N_EEESI_SJ_SI_SJ_NS1I_6fusion15FusionCallbacksIS1M_NS1P_17LinearCombinationISI_fSI_fLNS_15FloatRoundStyleE2EEESH_S1O_JEEENS4_5SM1004TMEM4LOAD26SM100_TMEM_LOAD_16dp32b32xES14_NS15_INS16_ILi2ELi4ELi3EEES19_NSW_INS5_IJS1A_SF_EEENS5_IJSF_SC_EEEEEEENS4_39AutoVectorizingCopyWithAssumedAlignmentILi128EEENS4_14SM90_TMA_STOREES23_S25_S25_EEEvvEEEEvNT_6ParamsE)
        .other          _ZN7cutlass13device_kernelINS_4gemm6kernel13GemmUniversalIN4cute5tupleIJiiiiEEENS1_10collective13CollectiveMmaINS1_35MainloopSm100TmaUmmaWarpSpecializedILi4ELi2ELi4ENS5_IJNS4_1CILi2EEENSA_ILi1EEESC_EEEEENS5_IJNSA_ILi64EEESF_NSA_ILi32EEEEEENS_12float_e4m3_tENS5_IJlSC_lEEESI_SJ_NS4_8TiledMMAINS4_8MMA_AtomIJNS4_10MMA_TraitsINS4_19SM100_MMA_F8F6F4_SSEJSI_SI_fSF_SF_NS4_17integral_constantINS4_4UMMA5MajorELSQ_0EEESR_NSO_INSP_7ScaleInELSS_0EEEST_EEEEEENS4_6LayoutINS5_IJSC_SC_SC_EEENS5_IJNSA_ILi0EEESY_SY_EEEEENS5_IJNS4_10UnderscoreES11_S11_EEEEENS4_13SM90_TMA_LOADENS4_14ComposedLayoutINS4_7SwizzleILi1ELi4ELi3EEENS4_18smem_ptr_flag_bitsILi8EEENSW_INS5_IJNSA_ILi8EEESG_EEENS5_IJSG_SC_EEEEEEEvNS4_8identityENS4_23SM90_TMA_LOAD_MULTICASTES1E_vS1F_EENS_8epilogue10collective18CollectiveEpilogueINS1I_23Sm100TmaWarpSpecializedILi1ELi1ELi32ELb0ELb0EEEJSH_NS5_IJNSW_ISF_SC_EES1N_EEESI_SJ_SI_SJ_NS1I_6fusion15FusionCallbacksIS1M_NS1P_17LinearCombinationISI_fSI_fLNS_15FloatRoundStyleE2EEESH_S1O_JEEENS4_5SM1004TMEM4LOAD26SM100_TMEM_LOAD_16dp32b32xES14_NS15_INS16_ILi2ELi4ELi3EEES19_NSW_INS5_IJS1A_SF_EEENS5_IJSF_SC_EEEEEEENS4_39AutoVectorizingCopyWithAssumedAlignmentILi128EEENS4_14SM90_TMA_STOREES23_S25_S25_EEEvvEEEEvNT_6ParamsE,@"STO_CUDA_ENTRY STV_DEFAULT"
_ZN7cutlass13device_kernelINS_4gemm6kernel13GemmUniversalIN4cute5tupleIJiiiiEEENS1_10collective13CollectiveMmaINS1_35MainloopSm100TmaUmmaWarpSpecializedILi4ELi2ELi4ENS5_IJNS4_1CILi2EEENSA_ILi1EEESC_EEEEENS5_IJNSA_ILi64EEESF_NSA_ILi32EEEEEENS_12float_e4m3_tENS5_IJlSC_lEEESI_SJ_NS4_8TiledMMAINS4_8MMA_AtomIJNS4_10MMA_TraitsINS4_19SM100_MMA_F8F6F4_SSEJSI_SI_fSF_SF_NS4_17integral_constantINS4_4UMMA5MajorELSQ_0EEESR_NSO_INSP_7ScaleInELSS_0EEEST_EEEEEENS4_6LayoutINS5_IJSC_SC_SC_EEENS5_IJNSA_ILi0EEESY_SY_EEEEENS5_IJNS4_10UnderscoreES11_S11_EEEEENS4_13SM90_TMA_LOADENS4_14ComposedLayoutINS4_7SwizzleILi1ELi4ELi3EEENS4_18smem_ptr_flag_bitsILi8EEENSW_INS5_IJNSA_ILi8EEESG_EEENS5_IJSG_SC_EEEEEEEvNS4_8identityENS4_23SM90_TMA_LOAD_MULTICASTES1E_vS1F_EENS_8epilogue10collective18CollectiveEpilogueINS1I_23Sm100TmaWarpSpecializedILi1ELi1ELi32ELb0ELb0EEEJSH_NS5_IJNSW_ISF_SC_EES1N_EEESI_SJ_SI_SJ_NS1I_6fusion15FusionCallbacksIS1M_NS1P_17LinearCombinationISI_fSI_fLNS_15FloatRoundStyleE2EEESH_S1O_JEEENS4_5SM1004TMEM4LOAD26SM100_TMEM_LOAD_16dp32b32xES14_NS15_INS16_ILi2ELi4ELi3EEES19_NSW_INS5_IJS1A_SF_EEENS5_IJSF_SC_EEEEEEENS4_39AutoVectorizingCopyWithAssumedAlignmentILi128EEENS4_14SM90_TMA_STOREES23_S25_S25_EEEvvEEEEvNT_6ParamsE:
[----:B------:R-:W1:Y:S01]  /*0000*/  LDC R1, c[0x0][0x37c] ;  /* 0x0000df00ff017b82 */ /* 0x000e620000000800 */
[----:B------:R-:W2:Y:S01]  /*0010*/  S2R R76, SR_TID.X ;  /* 0x00000000004c7919 */ /* 0x000ea20000002100 */
[----:B------:R-:W3:Y:S01]  /*0020*/  LDCU.64 UR8, c[0x0][0x890] ;  /* 0x00011200ff0877ac */ /* 0x000ee20008000a00 */
[----:B------:R-:W-:Y:S02]  /*0030*/  PRMT R79, RZ, 0x7610, R79 ;  /* 0x00007610ff4f7816 */ /* 0x000fe4000000004f */
[----:B------:R-:W-:Y:S01]  /*0040*/  ELECT P3, URZ, PT ;  /* 0x0000000000ff782f */ /* 0x000fe20003860000 */
[----:B---3--:R-:W-:-:S04]  /*0050*/  UISETP.NE.U32.AND UP0, UPT, UR8, URZ, UPT ;  /* 0x000000ff0800728c */ /* 0x008fc8000bf05070 */
[----:B------:R-:W-:Y:S01]  /*0060*/  UISETP.NE.AND.EX UP0, UPT, UR9, URZ, UPT, UP0 ;  /* 0x000000ff0900728c */ /* 0x000fe2000bf05300 */
[----:B--2---:R-:W-:-:S05]  /*0070*/  SHF.R.U32.HI R80, RZ, 0x5, R76 ;  /* 0x00000005ff507819 */ /* 0x004fca000001164c */
[----:B------:R-:W2:Y:S02]  /*0080*/  SHFL.IDX PT, R0, R80, RZ, 0x1f ;  /* 0x00001fff50007589 */ /* 0x000ea400000e0000 */
[----:B--2---:R-:W-:Y:S01]  /*0090*/  R2UR UR18, R0 ;  /* 0x00000000001272ca */ /* 0x004fe200000e0000 */
[----:B-1----:R-:W-:-:S14]  /*00a0*/  BRA.U UP0, `(.L_x_0) ;  /* 0x0000000100307547 */ /* 0x002fdc000b800000 */
[----:B------:R-:W1:Y:S02]  /*00b0*/  LDCU.64 UR4, c[0x0][0x888] ;  /* 0x00011100ff0477ac */ /* 0x000e640008000a00 */
[----:B-1----:R-:W-:-:S04]  /*00c0*/  UISETP.NE.U32.AND UP0, UPT, UR4, URZ, UPT ;  /* 0x000000ff0400728c */ /* 0x002fc8000bf05070 */
[----:B------:R-:W-:-:S09]  /*00d0*/  UISETP.NE.AND.EX UP0, UPT, UR5, URZ, UPT, UP0 ;  /* 0x000000ff0500728c */ /* 0x000fd2000bf05300 */
[----:B------:R-:W-:Y:S05]  /*00e0*/  BRA.U !UP0, `(.L_x_1) ;  /* 0x0000000108147547 */ /* 0x000fea000b800000 */
[----:B------:R-:W1:Y:S01]  /*00f0*/  LDC.64 R2, c[0x0][0x888] ;  /* 0x00022200ff027b82 */ /* 0x000e620000000a00 */
[----:B------:R-:W1:Y:S02]  /*0100*/  LDCU.64 UR4, c[0x0][0x358] ;  /* 0x00006b00ff0477ac */ /* 0x000e640008000a00 */
[----:B-1----:R1:W5:Y:S01]  /*0110*/  LDG.E R39, desc[UR4][R2.64] ;  /* 0x0000000402277981 */ /* 0x002362000c1e1900 */
[----:B------:R-:W-:Y:S01]  /*0120*/  HFMA2 R79, -RZ, RZ, 0, 5.9604644775390625e-08 ;  /* 0x00000001ff4f7431 */ /* 0x000fe200000001ff */
[----:B------:R-:W-:Y:S05]  /*0130*/  BRA `(.L_x_0) ;  /* 0x00000000000c7947 */ /* 0x000fea0003800000 */
.L_x_1:
[----:B------:R-:W1:Y:S01]  /*0140*/  LDCU UR4, c[0x0][0x880] ;  /* 0x00011000ff0477ac */ /* 0x000e620008000800 */
[----:B------:R-:W-:Y:S01]  /*0150*/  HFMA2 R79, -RZ, RZ, 0, 5.9604644775390625e-08 ;  /* 0x00000001ff4f7431 */ /* 0x000fe200000001ff */
[----:B-1----:R-:W-:-:S07]  /*0160*/  MOV R39, UR4 ;  /* 0x0000000400277c02 */ /* 0x002fce0008000f00 */
.L_x_0:
[----:B------:R-:W2:Y:S02]  /*0170*/  LDCU.64 UR4, c[0x0][0x8b0] ;  /* 0x00011600ff0477ac */ /* 0x000ea40008000a00 */
[----:B--2---:R-:W-:-:S04]  /*0180*/  UISETP.NE.U32.AND UP0, UPT, UR4, URZ, UPT ;  /* 0x000000ff0400728c */ /* 0x004fc8000bf05070 */
[----:B------:R-:W-:-:S09]  /*0190*/  UISETP.NE.AND.EX UP0, UPT, UR5, URZ, UPT, UP0 ;  /* 0x000000ff0500728c */ /* 0x000fd2000bf05300 */
[----:B------:R-:W-:Y:S05]  /*01a0*/  BRA.U UP0, `(.L_x_2) ;  /* 0x0000000100287547 */ /* 0x000fea000b800000 */
[----:B------:R-:W2:Y:S02]  /*01b0*/  LDCU.64 UR4, c[0x0][0x8a8] ;  /* 0x00011500ff0477ac */ /* 0x000ea40008000a00 */
[----:B--2---:R-:W-:-:S04]  /*01c0*/  UISETP.NE.U32.AND UP0, UPT, UR4, URZ, UPT ;  /* 0x000000ff0400728c */ /* 0x004fc8000bf05070 */
[----:B------:R-:W-:-:S09]  /*01d0*/  UISETP.NE.AND.EX UP0, UPT, UR5, URZ, UPT, UP0 ;  /* 0x000000ff0500728c */ /* 0x000fd2000bf05300 */
[----:B------:R-:W-:Y:S05]  /*01e0*/  BRA.U !UP0, `(.L_x_3) ;  /* 0x0000000108107547 */ /* 0x000fea000b800000 */
[----:B-1----:R-:W1:Y:S01]  /*01f0*/  LDC.64 R2, c[0x0][0x8a8] ;  /* 0x00022a00ff027b82 */ /* 0x002e620000000a00 */
[----:B------:R-:W1:Y:S02]  /*0200*/  LDCU.64 UR4, c[0x0][0x358] ;  /* 0x00006b00ff0477ac */ /* 0x000e640008000a00 */
[----:B-1----:R2:W5:Y:S01]  /*0210*/  LDG.E R38, desc[UR4][R2.64] ;  /* 0x0000000402267981 */ /* 0x002562000c1e1900 */
[----:B------:R-:W-:Y:S05]  /*0220*/  BRA `(.L_x_2) ;  /* 0x0000000000087947 */ /* 0x000fea0003800000 */
.L_x_3:
[----:B------:R-:W2:Y:S02]  /*0230*/  LDCU UR4, c[0x0][0x8a0] ;  /* 0x00011400ff0477ac */ /* 0x000ea40008000800 */
[----:B--2---:R-:W-:Y:S02]  /*0240*/  MOV R38, UR4 ;  /* 0x0000000400267c02 */ /* 0x004fe40008000f00 */
.L_x_2:
[----:B------:R-:W-:Y:S01]  /*0250*/  IMAD.U32 R0, RZ, RZ, UR18 ;  /* 0x00000012ff007e24 */ /* 0x000fe2000f8e00ff */
[----:B------:R-:W-:Y:S04]  /*0260*/  BSSY.RECONVERGENT B0, `(.L_x_4) ;  /* 0x000000c000007945 */ /* 0x000fe80003800200 */
[C---:B------:R-:W-:Y:S02]  /*0270*/  ISETP.NE.OR P1, PT, R0.reuse, 0x1, !P3 ;  /* 0x000000010000780c */ /* 0x040fe40005f25670 */
[----:B------:R-:W-:-:S11]  /*0280*/  ISETP.NE.OR P0, PT, R0, 0x3, !P3 ;  /* 0x000000030000780c */ /* 0x000fd60005f05670 */
[----:B------:R-:W-:Y:S05]  /*0290*/  @P1 BRA `(.L_x_5) ;  /* 0x0000000000201947 */ /* 0x000fea0003800000 */
[----:B------:R-:W3:Y:S02]  /*02a0*/  LDCU.64 UR4, c[0x0][0x348] ;  /* 0x00006900ff0477ac */ /* 0x000ee40008000a00 */
[----:B---3--:R-:W-:Y:S02]  /*02b0*/  UIADD3 UR6, UP1, UPT, UR4, 0x80, URZ ;  /* 0x0000008004067890 */ /* 0x008fe4000ff3e0ff */
[----:B------:R-:W-:Y:S02]  /*02c0*/  UIADD3 UR4, UP0, UPT, UR4, 0x180, URZ ;  /* 0x0000018004047890 */ /* 0x000fe4000ff1e0ff */
[----:B------:R-:W-:Y:S02]  /*02d0*/  UIADD3.X UR7, UPT, UPT, URZ, UR5, URZ, UP1, !UPT ;  /* 0x00000005ff077290 */ /* 0x000fe40008ffe4ff */
[----:B------:R-:W-:-:S07]  /*02e0*/  UIADD3.X UR5, UPT, UPT, URZ, UR5, URZ, UP0, !UPT ;  /* 0x00000005ff057290 */ /* 0x000fce00087fe4ff */
[----:B------:R3:W-:Y:S02]  /*02f0*/  UTMACCTL.PF [UR6] ;  /* 0x00000000060079b9 */ /* 0x0007e40008040000 */
[----:B------:R3:W-:Y:S02]  /*0300*/  UTMACCTL.PF [UR4] ;  /* 0x00000000040079b9 */ /* 0x0007e40008040000 */
[----:B---3--:R-:W-:Y:S01]  /*0310*/  NOP ;  /* 0x0000000000007918 */ /* 0x008fe20000000000 */
.L_x_5:
[----:B------:R-:W-:Y:S05]  /*0320*/  BSYNC.RECONVERGENT B0 ;  /* 0x0000000000007941 */ /* 0x000fea0003800200 */
.L_x_4:
[----:B------:R-:W-:Y:S04]  /*0330*/  BSSY.RECONVERGENT B0, `(.L_x_6) ;  /* 0x000000a000007945 */ /* 0x000fe80003800200 */
        /* <DEDUP_REMOVED lines=9> */
.L_x_7:
[----:B------:R-:W-:Y:S05]  /*03d0*/  BSYNC.RECONVERGENT B0 ;  /* 0x0000000000007941 */ /* 0x000fea0003800200 */
.L_x_6:
[----:B------:R-:W3:Y:S01]  /*03e0*/  LDCU.64 UR4, c[0x0][0x888] ;  /* 0x00011100ff0477ac */ /* 0x000ee20008000a00 */
[----:B------:R-:W-:Y:S02]  /*03f0*/  UISETP.EQ.U32.AND UP2, UPT, UR8, URZ, UPT ;  /* 0x000000ff0800728c */ /* 0x000fe4000bf42070 */
[----:B------:R-:W-:Y:S02]  /*0400*/  UPLOP3.LUT UP3, UPT, UPT, UPT, UPT, 0x80, 0x8 ;  /* 0x000000000008789c */ /* 0x000fe40003f6f070 */
[----:B---3--:R-:W-:-:S04]  /*0410*/  UISETP.NE.U32.AND UP0, UPT, UR4, URZ, UPT ;  /* 0x000000ff0400728c */ /* 0x008fc8000bf05070 */
[----:B------:R-:W-:-:S04]  /*0420*/  UISETP.NE.AND.EX UP1, UPT, UR5, URZ, UPT, UP0 ;  /* 0x000000ff0500728c */ /* 0x000fc8000bf25300 */
[----:B------:R-:W-:-:S04]  /*0430*/  UISETP.EQ.OR.EX UP4, UPT, UR9, URZ, !UP1, UP2 ;  /* 0x000000ff0900728c */ /* 0x000fc8000cf82720 */
[----:B------:R-:W-:-:S05]  /*0440*/  UP2UR UR61, UPR, URZ, 0x10 ;  /* 0x00000010ff3d7883 */ /* 0x000fca0008000000 */
[----:B------:R-:W-:Y:S07]  /*0450*/  BRA.U !UP4, `(.L_x_8) ;  /* 0x000000010c207547 */ /* 0x000fee000b800000 */
[----:B------:R-:W-:Y:S01]  /*0460*/  UISETP.NE.U32.AND UP2, UPT, UR8, URZ, UPT ;  /* 0x000000ff0800728c */ /* 0x000fe2000bf45070 */
[----:B-----5:R-:W-:Y:S01]  /*0470*/  FSETP.NEU.AND P0, PT, R39, RZ, PT ;  /* 0x000000ff2700720b */ /* 0x020fe20003f0d000 */
[----:B------:R-:W-:Y:S02]  /*0480*/  USEL UR4, URZ, 0xffffffff, UP1 ;  /* 0xffffffffff047887 */ /* 0x000fe40008800000 */
[----:B------:R-:W-:-:S10]  /*0490*/  UISETP.NE.AND.EX UP2, UPT, UR9, URZ, UPT, UP2 ;  /* 0x000000ff0900728c */ /* 0x000fd4000bf45320 */
[----:B------:R-:W-:Y:S01]  /*04a0*/  VOTEU.ANY UP0, P0 ;  /* 0x0000000000ff7886 */ /* 0x000fe20000000100 */
[----:B------:R-:W-:-:S04]  /*04b0*/  @!UP2 USEL UR4, URZ, 0xffffffff, UP0 ;  /* 0xffffffffff04a887 */ /* 0x000fc80008000000 */
[----:B------:R-:W-:-:S04]  /*04c0*/  ULOP3.LUT UR4, UR4, 0x1, URZ, 0xc0, !UPT ;  /* 0x0000000104047892 */ /* 0x000fc8000f8ec0ff */
[----:B------:R-:W-:-:S11]  /*04d0*/  UISETP.NE.U32.AND UP3, UPT, UR4, 0x1, UPT ;  /* 0x000000010400788c */ /* 0x000fd6000bf65070 */
.L_x_8:
[----:B-12---:R-:W1:Y:S01]  /*04e0*/  SHFL.IDX PT, R2, R80, RZ, 0x1f ;  /* 0x00001fff50027589 */ /* 0x006e6200000e0000 */
[----:B------:R-:W-:Y:S01]  /*04f0*/  UISETP.NE.AND UP5, UPT, UR18, 0x2, UPT ;  /* 0x000000021200788c */ /* 0x000fe2000bfa5270 */
[----:B-1----:R-:W-:-:S13]  /*0500*/  ISETP.NE.AND P0, PT, R2, RZ, PT ;  /* 0x000000ff0200720c */ /* 0x002fda0003f05270 */
[----:B------:R-:W-:Y:S05]  /*0510*/  @P0 BRA `(.L_x_9) ;  /* 0x0000000000580947 */ /* 0x000fea0003800000 */
[----:B------:R-:W1:Y:S01]  /*0520*/  S2UR UR4, SR_CgaCtaId ;  /* 0x00000000000479c3 */ /* 0x000e620000008800 */
[----:B------:R-:W-:Y:S01]  /*0530*/  UMOV UR5, 0x400 ;  /* 0x0000040000057882 */ /* 0x000fe20000000000 */
[----:B------:R-:W-:Y:S01]  /*0540*/  UMOV UR8, 0x1 ;  /* 0x0000000100087882 */ /* 0x000fe20000000000 */
[----:B------:R-:W-:Y:S01]  /*0550*/  UMOV UR6, 0x2 ;  /* 0x0000000200067882 */ /* 0x000fe20000000000 */
[----:B------:R-:W-:-:S04]  /*0560*/  UIADD3 UR8, UPT, UPT, -UR8, 0x100000, URZ ;  /* 0x0010000008087890 */ /* 0x000fc8000fffe1ff */
[----:B------:R-:W-:Y:S02]  /*0570*/  USHF.L.U32 UR9, UR8, 0xb, URZ ;  /* 0x0000000b08097899 */ /* 0x000fe400080006ff */
[----:B------:R-:W-:Y:S02]  /*0580*/  USHF.L.U32 UR8, UR8, 0x1, URZ ;  /* 0x0000000108087899 */ /* 0x000fe400080006ff */
[----:B------:R-:W-:-:S04]  /*0590*/  UIADD3 UR6, UPT, UPT, -UR6, 0x100000, URZ ;  /* 0x0010000006067890 */ /* 0x000fc8000fffe1ff */
[----:B------:R-:W-:Y:S02]  /*05a0*/  USHF.L.U32 UR7, UR6, 0xb, URZ ;  /* 0x0000000b06077899 */ /* 0x000fe400080006ff */
[----:B------:R-:W-:Y:S01]  /*05b0*/  USHF.L.U32 UR6, UR6, 0x1, URZ ;  /* 0x0000000106067899 */ /* 0x000fe200080006ff */
[----:B------:R-:W-:Y:S01]  /*05c0*/  ELECT P0, URZ, PT ;  /* 0x0000000000ff782f */ /* 0x000fe20003800000 */
[----:B-1----:R-:W-:Y:S01]  /*05d0*/  ULEA UR4, UR4, UR5, 0x18 ;  /* 0x0000000504047291 */ /* 0x002fe2000f8ec0ff */
[----:B------:R-:W1:Y:S11]  /*05e0*/  FENCE.VIEW.ASYNC.S ;  /* 0x00000000000073c6 */ /* 0x000e760000000000 */
[----:B-1----:R1:W2:Y:S01]  /*05f0*/  SYNCS.EXCH.64 URZ, [UR4], UR8 ;  /* 0x0000000804ff75b2 */ /* 0x0022a20008000100 */
[----:B------:R1:W3:Y:S01]  /*0600*/  SYNCS.EXCH.64 URZ, [UR4+0x20], UR6 ;  /* 0x0000200604ff75b2 */ /* 0x0002e20008000100 */
[----:B------:R1:W4:Y:S01]  /*0610*/  SYNCS.EXCH.64 URZ, [UR4+0x8], UR8 ;  /* 0x0000080804ff75b2 */ /* 0x0003220008000100 */
[----:B------:R1:W1:Y:S01]  /*0620*/  SYNCS.EXCH.64 URZ, [UR4+0x28], UR6 ;  /* 0x0000280604ff75b2 */ /* 0x0002620008000100 */
[----:B------:R1:W1:Y:S01]  /*0630*/  SYNCS.EXCH.64 URZ, [UR4+0x10], UR8 ;  /* 0x0000100804ff75b2 */ /* 0x0002620008000100 */
[----:B------:R1:W1:Y:S01]  /*0640*/  SYNCS.EXCH.64 URZ, [UR4+0x30], UR6 ;  /* 0x0000300604ff75b2 */ /* 0x0002620008000100 */
[----:B------:R1:W1:Y:S01]  /*0650*/  SYNCS.EXCH.64 URZ, [UR4+0x18], UR8 ;  /* 0x0000180804ff75b2 */ /* 0x0002620008000100 */
[----:B------:R1:W1:Y:S01]  /*0660*/  SYNCS.EXCH.64 URZ, [UR4+0x38], UR6 ;  /* 0x0000380604ff75b2 */ /* 0x0002620008000100 */
[----:B------:R-:W-:Y:S01]  /*0670*/  NOP ;  /* 0x0000000000007918 */ /* 0x000fe20000000000 */
.L_x_9:
[----:B------:R-:W2:Y:S01]  /*0680*/  SHFL.IDX PT, R2, R80, RZ, 0x1f ;  /* 0x00001fff50027589 */ /* 0x000ea200000e0000 */
[----:B------:R-:W-:Y:S01]  /*0690*/  NOP ;  /* 0x0000000000007918 */ /* 0x000fe20000000000 */
[----:B--2---:R-:W-:-:S13]  /*06a0*/  ISETP.NE.AND P0, PT, R2, 0x1, PT ;  /* 0x000000010200780c */ /* 0x004fda0003f05270 */
[----:B------:R-:W-:Y:S05]  /*06b0*/  @P0 BRA `(.L_x_10) ;  /* 0x0000000000400947 */ /* 0x000fea0003800000 */
[----:B-1----:R-:W1:Y:S01]  /*06c0*/  S2UR UR4, SR_CgaCtaId ;  /* 0x00000000000479c3 */ /* 0x002e620000008800 */
        /* <DEDUP_REMOVED lines=12> */
[----:B-1----:R2:W1:Y:S01]  /*0790*/  SYNCS.EXCH.64 URZ, [UR4+0x40], UR8 ;  /* 0x0000400804ff75b2 */ /* 0x0024620008000100 */
[----:B------:R2:W1:Y:S02]  /*07a0*/  SYNCS.EXCH.64 URZ, [UR4+0x48], UR6 ;  /* 0x0000480604ff75b2 */ /* 0x0004640008000100 */
[----:B--2---:R-:W-:Y:S01]  /*07b0*/  NOP ;  /* 0x0000000000007918 */ /* 0x004fe20000000000 */
.L_x_10:
[----:B------:R-:W2:Y:S01]  /*07c0*/  SHFL.IDX PT, R2, R80, RZ, 0x1f ;  /* 0x00001fff50027589 */ /* 0x000ea200000e0000 */
[----:B------:R-:W-:Y:S01]  /*07d0*/  NOP ;  /* 0x0000000000007918 */ /* 0x000fe20000000000 */
[----:B--2---:R-:W-:-:S13]  /*07e0*/  ISETP.NE.AND P0, PT, R2, 0x3, PT ;  /* 0x000000030200780c */ /* 0x004fda0003f05270 */
[----:B------:R-:W-:Y:S05]  /*07f0*/  @P0 BRA `(.L_x_11) ;  /* 0x0000000000300947 */ /* 0x000fea0003800000 */
[----:B-1----:R-:W1:Y:S01]  /*0800*/  S2UR UR4, SR_CgaCtaId ;  /* 0x00000000000479c3 */ /* 0x002e620000008800 */
[----:B------:R-:W-:Y:S01]  /*0810*/  UMOV UR6, 0x400 ;  /* 0x0000040000067882 */ /* 0x000fe20000000000 */
[----:B------:R-:W-:Y:S01]  /*0820*/  UMOV UR5, 0x20 ;  /* 0x0000002000057882 */ /* 0x000fe20000000000 */
[----:B------:R-:W-:Y:S01]  /*0830*/  ELECT P0, URZ, PT ;  /* 0x0000000000ff782f */ /* 0x000fe20003800000 */
[----:B-1----:R-:W-:Y:S02]  /*0840*/  ULEA UR6, UR4, UR6, 0x18 ;  /* 0x0000000604067291 */ /* 0x002fe4000f8ec0ff */
[----:B------:R-:W-:-:S04]  /*0850*/  UIADD3 UR4, UPT, UPT, -UR5, 0x100000, URZ ;  /* 0x0010000005047890 */ /* 0x000fc8000fffe1ff */
[----:B------:R-:W-:Y:S02]  /*0860*/  USHF.L.U32 UR5, UR4, 0xb, URZ ;  /* 0x0000000b04057899 */ /* 0x000fe400080006ff */
[----:B------:R-:W-:Y:S01]  /*0870*/  USHF.L.U32 UR4, UR4, 0x1, URZ ;  /* 0x0000000104047899 */ /* 0x000fe200080006ff */
[----:B------:R-:W1:Y:S11]  /*0880*/  FENCE.VIEW.ASYNC.S ;  /* 0x00000000000073c6 */ /* 0x000e760000000000 */
[----:B-1----:R2:W1:Y:S01]  /*0890*/  SYNCS.EXCH.64 URZ, [UR6+0x50], UR4 ;  /* 0x0000500406ff75b2 */ /* 0x0024620008000100 */
[----:B------:R2:W1:Y:S02]  /*08a0*/  SYNCS.EXCH.64 URZ, [UR6+0x58], UR4 ;  /* 0x0000580406ff75b2 */ /* 0x0004640008000100 */
[----:B--2---:R-:W-:Y:S01]  /*08b0*/  NOP ;  /* 0x0000000000007918 */ /* 0x004fe20000000000 */
.L_x_11:
[----:B------:R-:W2:Y:S01]  /*08c0*/  SHFL.IDX PT, R2, R80, RZ, 0x1f ;  /* 0x00001fff50027589 */ /* 0x000ea200000e0000 */
[----:B------:R-:W-:Y:S01]  /*08d0*/  NOP ;  /* 0x0000000000007918 */ /* 0x000fe20000000000 */
[----:B--2---:R-:W-:-:S13]  /*08e0*/  ISETP.NE.AND P0, PT, R2, 0x4, PT ;  /* 0x000000040200780c */ /* 0x004fda0003f05270 */
[----:B------:R-:W-:Y:S05]  /*08f0*/  @P0 BRA `(.L_x_12) ;  /* 0x00000000004c0947 */ /* 0x000fea0003800000 */
[----:B-1----:R-:W1:Y:S01]  /*0900*/  S2UR UR6, SR_CgaCtaId ;  /* 0x00000000000679c3 */ /* 0x002e620000008800 */
[----:B------:R-:W-:Y:S01]  /*0910*/  UMOV UR4, 0x1e0 ;  /* 0x000001e000047882 */ /* 0x000fe20000000000 */
[----:B------:R-:W-:Y:S01]  /*0920*/  UMOV UR5, 0x400 ;  /* 0x0000040000057882 */ /* 0x000fe20000000000 */
[----:B------:R-:W-:Y:S01]  /*0930*/  USEL UR4, UR4, 0x1a0, UP3 ;  /* 0x000001a004047887 */ /* 0x000fe20009800000 */
[----:B------:R-:W-:Y:S01]  /*0940*/  UMOV UR8, 0x1 ;  /* 0x0000000100087882 */ /* 0x000fe20000000000 */
[----:B------:R-:W-:Y:S01]  /*0950*/  ELECT P0, URZ, PT ;  /* 0x0000000000ff782f */ /* 0x000fe20003800000 */
[----:B------:R-:W-:-:S04]  /*0960*/  UIADD3 UR8, UPT, UPT, -UR8, 0x100000, URZ ;  /* 0x0010000008087890 */ /* 0x000fc8000fffe1ff */
[----:B------:R-:W-:Y:S02]  /*0970*/  USHF.L.U32 UR9, UR8, 0xb, URZ ;  /* 0x0000000b08097899 */ /* 0x000fe400080006ff */
[----:B------:R-:W-:Y:S02]  /*0980*/  USHF.L.U32 UR8, UR8, 0x1, URZ ;  /* 0x0000000108087899 */ /* 0x000fe400080006ff */
[----:B-1----:R-:W-:Y:S02]  /*0990*/  ULEA UR6, UR6, UR5, 0x18 ;  /* 0x0000000506067291 */ /* 0x002fe4000f8ec0ff */
[----:B------:R-:W-:-:S04]  /*09a0*/  UIADD3 UR4, UPT, UPT, -UR4, 0x100000, URZ ;  /* 0x0010000004047890 */ /* 0x000fc8000fffe1ff */
[----:B------:R-:W-:Y:S02]  /*09b0*/  USHF.L.U32 UR5, UR4, 0xb, URZ ;  /* 0x0000000b04057899 */ /* 0x000fe400080006ff */
[----:B------:R-:W-:Y:S01]  /*09c0*/  USHF.L.U32 UR4, UR4, 0x1, URZ ;  /* 0x0000000104047899 */ /* 0x000fe200080006ff */
[----:B------:R-:W1:Y:S03]  /*09d0*/  FENCE.VIEW.ASYNC.S ;  /* 0x00000000000073c6 */ /* 0x000e660000000000 */
[----:B-1----:R2:W1:Y:S08]  /*09e0*/  SYNCS.EXCH.64 URZ, [UR6+0x60], UR8 ;  /* 0x0000600806ff75b2 */ /* 0x0024700008000100 */
[----:B------:R2:W1:Y:S01]  /*09f0*/  SYNCS.EXCH.64 URZ, [UR6+0x70], UR4 ;  /* 0x0000700406ff75b2 */ /* 0x0004620008000100 */
[----:B------:R2:W1:Y:S01]  /*0a00*/  SYNCS.EXCH.64 URZ, [UR6+0x68], UR8 ;  /* 0x0000680806ff75b2 */ /* 0x0004620008000100 */
[----:B------:R2:W1:Y:S02]  /*0a10*/  SYNCS.EXCH.64 URZ, [UR6+0x78], UR4 ;  /* 0x0000780406ff75b2 */ /* 0x0004640008000100 */
[----:B--2---:R-:W-:Y:S01]  /*0a20*/  NOP ;  /* 0x0000000000007918 */ /* 0x004fe20000000000 */
.L_x_12:
        /* <DEDUP_REMOVED lines=18> */
[----:B------:R2:W1:Y:S01]  /*0b50*/  SYNCS.EXCH.64 URZ, [UR4+0xa0], UR6 ;  /* 0x0000a00604ff75b2 */ /* 0x0004620008000100 */
[----:B------:R2:W1:Y:S01]  /*0b60*/  SYNCS.EXCH.64 URZ, [UR4+0x88], UR8 ;  /* 0x0000880804ff75b2 */ /* 0x0004620008000100 */
[----:B------:R2:W1:Y:S01]  /*0b70*/  SYNCS.EXCH.64 URZ, [UR4+0xa8], UR6 ;  /* 0x0000a80604ff75b2 */ /* 0x0004620008000100 */
[----:B------:R2:W1:Y:S01]  /*0b80*/  SYNCS.EXCH.64 URZ, [UR4+0x90], UR8 ;  /* 0x0000900804ff75b2 */ /* 0x0004620008000100 */
[----:B------:R2:W1:Y:S01]  /*0b90*/  SYNCS.EXCH.64 URZ, [UR4+0xb0], UR6 ;  /* 0x0000b00604ff75b2 */ /* 0x0004620008000100 */
[----:B------:R2:W1:Y:S01]  /*0ba0*/  SYNCS.EXCH.64 URZ, [UR4+0x98], UR8 ;  /* 0x0000980804ff75b2 */ /* 0x0004620008000100 */
[----:B------:R2:W1:Y:S02]  /*0bb0*/  SYNCS.EXCH.64 URZ, [UR4+0xb8], UR6 ;  /* 0x0000b80604ff75b2 */ /* 0x0004640008000100 */
[----:B--2---:R-:W-:Y:S01]  /*0bc0*/  NOP ;  /* 0x0000000000007918 */ /* 0x004fe20000000000 */
.L_x_13:
[----:B------:R-:W2:Y:S01]  /*0bd0*/  SHFL.IDX PT, R2, R80, RZ, 0x1f ;  /* 0x00001fff50027589 */ /* 0x000ea200000e0000 */
[----:B------:R-:W1:Y:S01]  /*0be0*/  S2UR UR48, SR_CgaCtaId ;  /* 0x00000000003079c3 */ /* 0x000e620000008800 */
[----:B------:R-:W-:Y:S01]  /*0bf0*/  NOP ;  /* 0x0000000000007918 */ /* 0x000fe20000000000 */
[----:B--2---:R-:W-:-:S13]  /*0c00*/  ISETP.NE.AND P0, PT, R2, 0x3, PT ;  /* 0x000000030200780c */ /* 0x004fda0003f05270 */
[----:B-1----:R-:W-:Y:S05]  /*0c10*/  @P0 BRA `(.L_x_14) ;  /* 0x0000000000340947 */ /* 0x002fea0003800000 */
[----:B------:R-:W-:Y:S01]  /*0c20*/  UMOV UR4, 0x400 ;  /* 0x0000040000047882 */ /* 0x000fe20000000000 */
[----:B------:R-:W-:Y:S01]  /*0c30*/  UMOV UR6, 0x20 ;  /* 0x0000002000067882 */ /* 0x000fe20000000000 */
[----:B------:R-:W-:Y:S02]  /*0c40*/  ULEA UR4, UR48, UR4, 0x18 ;  /* 0x0000000430047291 */ /* 0x000fe4000f8ec0ff */
[----:B------:R-:W-:-:S04]  /*0c50*/  UIADD3 UR6, UPT, UPT, -UR6, 0x100000, URZ ;  /* 0x0010000006067890 */ /* 0x000fc8000fffe1ff */
[----:B------:R-:W-:Y:S02]  /*0c60*/  USHF.L.U32 UR7, UR6, 0xb, URZ ;  /* 0x0000000b06077899 */ /* 0x000fe400080006ff */
[----:B------:R-:W-:Y:S01]  /*0c70*/  USHF.L.U32 UR6, UR6, 0x1, URZ ;  /* 0x0000000106067899 */ /* 0x000fe200080006ff */
[----:B------:R-:W-:Y:S01]  /*0c80*/  ELECT P0, URZ, PT ;  /* 0x0000000000ff782f */ /* 0x000fe20003800000 */
[----:B------:R-:W1:Y:S10]  /*0c90*/  FENCE.VIEW.ASYNC.S ;  /* 0x00000000000073c6 */ /* 0x000e740000000000 */
[----:B-1----:R1:W2:Y:S01]  /*0ca0*/  SYNCS.EXCH.64 URZ, [UR4+0xc0], UR6 ;  /* 0x0000c00604ff75b2 */ /* 0x0022a20008000100 */
[----:B------:R1:W1:Y:S01]  /*0cb0*/  SYNCS.EXCH.64 URZ, [UR4+0xd0], UR6 ;  /* 0x0000d00604ff75b2 */ /* 0x0002620008000100 */
[----:B------:R1:W1:Y:S01]  /*0cc0*/  SYNCS.EXCH.64 URZ, [UR4+0xc8], UR6 ;  /* 0x0000c80604ff75b2 */ /* 0x0002620008000100 */
[----:B------:R1:W1:Y:S01]  /*0cd0*/  SYNCS.EXCH.64 URZ, [UR4+0xd8], UR6 ;  /* 0x0000d80604ff75b2 */ /* 0x0002620008000100 */
[----:B------:R-:W-:Y:S01]  /*0ce0*/  NOP ;  /* 0x0000000000007918 */ /* 0x000fe20000000000 */
.L_x_14:
[----:B-1----:R-:W1:Y:S01]  /*0cf0*/  LDCU UR4, c[0x0][0x36c] ;  /* 0x00006d80ff0477ac */ /* 0x002e620008000800 */
[----:B------:R-:W-:Y:S01]  /*0d00*/  ISETP.NE.OR P3, PT, R0, 0x2, !P3 ;  /* 0x000000020000780c */ /* 0x000fe20005f65670 */
[----:B------:R-:W-:Y:S01]  /*0d10*/  NOP ;  /* 0x0000000000007918 */ /* 0x000fe20000000000 */
[----:B------:R-:W-:Y:S01]  /*0d20*/  LOP3.LUT R0, R76, 0x1f, RZ, 0xc0, !PT ;  /* 0x0000001f4c007812 */ /* 0x000fe200078ec0ff */
[----:B------:R-:W-:Y:S02]  /*0d30*/  UISETP.NE.AND UP4, UPT, UR18, URZ, UPT ;  /* 0x000000ff1200728c */ /* 0x000fe4000bf85270 */
[----:B-1----:R-:W-:-:S09]  /*0d40*/  UISETP.EQ.U32.AND UP6, UPT, UR4, 0x1, UPT ;  /* 0x000000010400788c */ /* 0x002fd2000bfc2070 */
[----:B------:R-:W-:Y:S05]  /*0d50*/  BRA.U !UP6, `(.L_x_15) ;  /* 0x000000010e087547 */ /* 0x000fea000b800000 */
[----:B--234-:R-:W-:Y:S01]  /*0d60*/  UCGABAR_ARV ;  /* 0x00000000000079c7 */ /* 0x01cfe20008000000 */
[----:B------:R-:W-:Y:S05]  /*0d70*/  BRA `(.L_x_16) ;  /* 0x0000000000047947 */ /* 0x000fea0003800000 */
.L_x_15:
[----:B--234-:R-:W-:Y:S01]  /*0d80*/  NOP ;  /* 0x0000000000007918 */ /* 0x01cfe20000000000 */
.L_x_16:
[----:B------:R-:W1:Y:S01]  /*0d90*/  S2UR UR46, SR_CTAID.X ;  /* 0x00000000002e79c3 */ /* 0x000e620000002500 */
[----:B------:R-:W-:-:S05]  /*0da0*/  CS2R.32 R3, SR_CgaSize ;  /* 0x0000000000037805 */ /* 0x000fca0000008a00 */
[----:B------:R-:W-:-:S05]  /*0db0*/  IMAD R3, R3, -0xa0, RZ ;  /* 0xffffff6003037824 */ /* 0x000fca00078e02ff */
[----:B------:R-:W-:-:S14]  /*0dc0*/  R2UR UR5, R3 ;  /* 0x00000000030572ca */ /* 0x000fdc00000e0000 */
[----:B------:R-:W2:Y:S01]  /*0dd0*/  LDCU UR5, c[0x0][UR5+0x2b0] ;  /* 0x00005600050577ac */ /* 0x000ea20008000800 */
[----:B------:R-:W-:-:S05]  /*0de0*/  CS2R.32 R3, SR_CgaSize ;  /* 0x0000000000037805 */ /* 0x000fca0000008a00 */
[----:B------:R-:W-:-:S05]  /*0df0*/  IMAD R3, R3, -0xa0, RZ ;  /* 0xffffff6003037824 */ /* 0x000fca00078e02ff */
[----:B------:R-:W-:-:S14]  /*0e00*/  R2UR UR4, R3 ;  /* 0x00000000030472ca */ /* 0x000fdc00000e0000 */
[----:B------:R-:W3:Y:S01]  /*0e10*/  LDCU UR4, c[0x0][UR4+0x2b4] ;  /* 0x00005680040477ac */ /* 0x000ee20008000800 */
[----:B------:R-:W4:Y:S01]  /*0e20*/  S2UR UR45, SR_CTAID.Y ;  /* 0x00000000002d79c3 */ /* 0x000f220000002600 */
[----:B------:R-:W-:-:S05]  /*0e30*/  CS2R.32 R3, SR_CgaSize ;  /* 0x0000000000037805 */ /* 0x000fca0000008a00 */
[----:B------:R-:W-:-:S05]  /*0e40*/  IMAD R3, R3, -0xa0, RZ ;  /* 0xffffff6003037824 */ /* 0x000fca00078e02ff */
[----:B------:R-:W-:-:S14]  /*0e50*/  R2UR UR60, R3 ;  /* 0x00000000033c72ca */ /* 0x000fdc00000e0000 */
[----:B------:R-:W3:Y:S01]  /*0e60*/  LDCU UR60, c[0x0][UR60+0x2a0] ;  /* 0x000054003c3c77ac */ /* 0x000ee20008000800 */
[----:B------:R-:W-:-:S05]  /*0e70*/  CS2R.32 R3, SR_CgaSize ;  /* 0x0000000000037805 */ /* 0x000fca0000008a00 */
[----:B------:R-:W-:-:S05]  /*0e80*/  IMAD R3, R3, -0xa0, RZ ;  /* 0xffffff6003037824 */ /* 0x000fca00078e02ff */
[----:B------:R-:W-:-:S14]  /*0e90*/  R2UR UR57, R3 ;  /* 0x00000000033972ca */ /* 0x000fdc00000e0000 */
[----:B------:R-:W3:Y:S01]  /*0ea0*/  LDCU UR57, c[0x0][UR57+0x2a4] ;  /* 0x00005480393977ac */ /* 0x000ee20008000800 */
[----:B------:R-:W-:Y:S01]  /*0eb0*/  USHF.L.U32 UR24, UR48, 0xa, URZ ;  /* 0x0000000a30187899 */ /* 0x000fe200080006ff */
[----:B------:R-:W3:Y:S01]  /*0ec0*/  LDCU UR19, c[0x0][0xb24] ;  /* 0x00016480ff1377ac */ /* 0x000ee20008000800 */
[----:B------:R-:W3:Y:S01]  /*0ed0*/  LDCU UR42, c[0x0][0xb24] ;  /* 0x00016480ff2a77ac */ /* 0x000ee20008000800 */
[----:B-1----:R-:W-:Y:S01]  /*0ee0*/  I2FP.F32.U32 R3, UR46 ;  /* 0x0000002e00037c45 */ /* 0x002fe20008201000 */
[----:B------:R-:W1:Y:S04]  /*0ef0*/  LDCU UR22, c[0x0][0xb30] ;  /* 0x00016600ff1677ac */ /* 0x000e680008000800 */
[----:B--2---:R-:W-:Y:S01]  /*0f00*/  FMUL R3, R3, UR5 ;  /* 0x0000000503037c20 */ /* 0x004fe20008400000 */
[----:B------:R-:W-:Y:S01]  /*0f10*/  ULOP3.LUT UR24, UR24, 0x400, URZ, 0xc0, !UPT ;  /* 0x0000040018187892 */ /* 0x000fe2000f8ec0ff */
[----:B----4-:R-:W-:-:S04]  /*0f20*/  I2FP.F32.U32 R2, UR45 ;  /* 0x0000002d00027c45 */ /* 0x010fc80008201000 */
[----:B------:R-:W2:Y:S01]  /*0f30*/  F2I.U32.TRUNC.NTZ R3, R3 ;  /* 0x0000000300037305 */ /* 0x000ea2000020f000 */
[----:B---3--:R-:W-:-:S07]  /*0f40*/  FMUL R2, R2, UR4 ;  /* 0x0000000402027c20 */ /* 0x008fce0008400000 */
[----:B------:R-:W3:Y:S01]  /*0f50*/  F2I.U32.TRUNC.NTZ R2, R2 ;  /* 0x0000000200027305 */ /* 0x000ee2000020f000 */
[----:B--2---:R-:W-:Y:S02]  /*0f60*/  R2UR UR5, R3 ;  /* 0x00000000030572ca */ /* 0x004fe400000e0000 */
[----:B---3--:R-:W-:Y:S02]  /*0f70*/  R2UR UR4, R2 ;  /* 0x00000000020472ca */ /* 0x008fe400000e0000 */
[----:B------:R-:W-:-:S09]  /*0f80*/  PRMT R2, RZ, 0x7610, R2 ;  /* 0x00007610ff027816 */ /* 0x000fd20000000002 */
[----:B------:R-:W-:-:S04]  /*0f90*/  UIADD3 UR5, UPT, UPT, -UR5, URZ, URZ ;  /* 0x000000ff05057290 */ /* 0x000fc8000fffe1ff */
[----:B------:R-:W-:Y:S02]  /*0fa0*/  UIMAD UR60, UR60, UR5, UR46 ;  /* 0x000000053c3c72a4 */ /* 0x000fe4000f8e022e */
[----:B------:R-:W-:-:S04]  /*0fb0*/  UIADD3 UR4, UPT, UPT, -UR4, URZ, URZ ;  /* 0x000000ff04047290 */ /* 0x000fc8000fffe1ff */
[----:B------:R-:W-:Y:S01]  /*0fc0*/  UIMAD UR57, UR57, UR4, UR45 ;  /* 0x00000004393972a4 */ /* 0x000fe2000f8e022d */
[----:B-1----:R-:W-:Y:S11]  /*0fd0*/  BRA.U UP4, `(.L_x_17) ;  /* 0x0000000104247547 */ /* 0x002ff6000b800000 */
[----:B------:R-:W-:-:S04]  /*0fe0*/  UISETP.NE.AND UP0, UPT, UR57, URZ, UPT ;  /* 0x000000ff3900728c */ /* 0x000fc8000bf05270 */
[----:B------:R-:W-:-:S04]  /*0ff0*/  UISETP.EQ.OR UP0, UPT, UR60, URZ, !UP0 ;  /* 0x000000ff3c00728c */ /* 0x000fc8000c702670 */
[----:B------:R-:W-:Y:S02]  /*1000*/  USEL UR5, URZ, 0x1, !UP0 ;  /* 0x00000001ff057887 */ /* 0x000fe4000c000000 */
[----:B------:R-:W-:-:S04]  /*1010*/  UISETP.NE.AND UP0, UPT, UR57, URZ, UPT ;  /* 0x000000ff3900728c */ /* 0x000fc8000bf05270 */
[----:B------:R-:W-:Y:S02]  /*1020*/  USEL UR4, URZ, 0x2, UP0 ;  /* 0x00000002ff047887 */ /* 0x000fe40008000000 */
[----:B------:R-:W-:-:S04]  /*1030*/  UISETP.NE.AND UP0, UPT, UR60, 0x1, UPT ;  /* 0x000000013c00788c */ /* 0x000fc8000bf05270 */
[----:B------:R-:W-:-:S04]  /*1040*/  USEL UR4, UR4, 0x2, UP0 ;  /* 0x0000000204047887 */ /* 0x000fc80008000000 */
[----:B------:R-:W-:-:S06]  /*1050*/  UIADD3 UR4, UPT, UPT, UR5, UR4, URZ ;  /* 0x0000000405047290 */ /* 0x000fcc000fffe0ff */
[----:B------:R-:W-:-:S07]  /*1060*/  MOV R2, UR4 ;  /* 0x0000000400027c02 */ /* 0x000fce0008000f00 */
.L_x_17:
[----:B------:R-:W1:Y:S01]  /*1070*/  S2UR UR36, SR_CTAID.Z ;  /* 0x00000000002479c3 */ /* 0x000e620000002700 */
[----:B------:R-:W-:-:S09]  /*1080*/  UISETP.GE.AND UP0, UPT, UR19, 0x1, UPT ;  /* 0x000000011300788c */ /* 0x000fd2000bf06270 */
[----:B------:R-:W-:Y:S05]  /*1090*/  BRA.U !UP0, `(.L_x_18) ;  /* 0x0000000108d07547 */ /* 0x000fea000b800000 */
[----:B------:R-:W2:Y:S01]  /*10a0*/  LDCU UR20, c[0x0][0xb0c] ;  /* 0x00016180ff1477ac */ /* 0x000ea20008000800 */
[----:B------:R-:W3:Y:S01]  /*10b0*/  LDCU.128 UR12, c[0x0][0xb10] ;  /* 0x00016200ff0c77ac */ /* 0x000ee20008000c00 */
[----:B------:R-:W4:Y:S01]  /*10c0*/  LDCU UR6, c[0x0][0x370] ;  /* 0x00006e00ff0677ac */ /* 0x000f220008000800 */
[----:B------:R-:W1:Y:S01]  /*10d0*/  LDCU UR7, c[0x0][0x374] ;  /* 0x00006e80ff0777ac */ /* 0x000e620008000800 */
[----:B------:R-:W1:Y:S01]  /*10e0*/  LDCU UR21, c[0x0][0xb20] ;  /* 0x00016400ff1577ac */ /* 0x000e620008000800 */
[----:B--2---:R-:W-:Y:S02]  /*10f0*/  UISETP.NE.AND UP0, UPT, UR20, 0x1, UPT ;  /* 0x000000011400788c */ /* 0x004fe4000bf05270 */
[----:B---3--:R-:W-:Y:S01]  /*1100*/  UIMAD.WIDE.U32 UR4, UR46, UR12, URZ ;  /* 0x0000000c2e0472a5 */ /* 0x008fe2000f8e00ff */
[----:B------:R-:W2:Y:S01]  /*1110*/  LDCU.64 UR8, c[0x0][0xb28] ;  /* 0x00016500ff0877ac */ /* 0x000ea20008000a00 */
[----:B----4-:R-:W-:Y:S02]  /*1120*/  UIMAD.WIDE.U32 UR10, UR6, UR12, URZ ;  /* 0x0000000c060a72a5 */ /* 0x010fe4000f8e00ff */
[----:B------:R-:W-:-:S02]  /*1130*/  USHF.R.U32.HI UR5, URZ, UR13, UR5 ;  /* 0x0000000dff057299 */ /* 0x000fc40008011605 */
[----:B------:R-:W-:Y:S02]  /*1140*/  UISETP.NE.AND UP2, UPT, UR19, 0x1, UPT ;  /* 0x000000011300788c */ /* 0x000fe4000bf45270 */
[----:B------:R-:W-:Y:S01]  /*1150*/  USEL UR5, UR46, UR5, !UP0 ;  /* 0x000000052e057287 */ /* 0x000fe2000c000000 */
[----:B------:R-:W-:Y:S01]  /*1160*/  UMOV UR10, UR11 ;  /* 0x0000000b000a7c82 */ /* 0x000fe20008000000 */
[----:B------:R-:W-:Y:S02]  /*1170*/  UIMAD.WIDE.U32 UR16, UR45, UR15, URZ ;  /* 0x0000000f2d1072a5 */ /* 0x000fe4000f8e00ff */
[----:B------:R-:W-:Y:S02]  /*1180*/  @UP0 USHF.R.U32.HI UR6, URZ, UR13, UR10 ;  /* 0x0000000dff060299 */ /* 0x000fe4000801160a */
[----:B------:R-:W-:Y:S02]  /*1190*/  UISETP.NE.AND UP0, UPT, UR14, 0x1, UPT ;  /* 0x000000010e00788c */ /* 0x000fe4000bf05270 */
[----:B-1----:R-:W-:-:S02]  /*11a0*/  UIMAD.WIDE.U32 UR10, UR7, UR15, URZ ;  /* 0x0000000f070a72a5 */ /* 0x002fc4000f8e00ff */
[----:B--2---:R-:W-:Y:S01]  /*11b0*/  UIMAD.WIDE.U32 UR12, UR6, UR8, URZ ;  /* 0x00000008060c72a5 */ /* 0x004fe2000f8e00ff */
[----:B------:R-:W-:Y:S02]  /*11c0*/  UMOV UR4, UR17 ;  /* 0x0000001100047c82 */ /* 0x000fe40008000000 */
[----:B------:R-:W-:Y:S02]  /*11d0*/  USHF.R.U32.HI UR4, URZ, UR21, UR4 ;  /* 0x00000015ff047299 */ /* 0x000fe40008011604 */
[----:B------:R-:W-:Y:S02]  /*11e0*/  UMOV UR10, UR11 ;  /* 0x0000000b000a7c82 */ /* 0x000fe40008000000 */
[----:B------:R-:W-:Y:S01]  /*11f0*/  UMOV UR12, UR13 ;  /* 0x0000000d000c7c82 */ /* 0x000fe20008000000 */
[----:B------:R-:W-:Y:S02]  /*1200*/  @UP0 USHF.R.U32.HI UR7, URZ, UR21, UR10 ;  /* 0x00000015ff070299 */ /* 0x000fe4000801160a */
[----:B------:R-:W-:-:S02]  /*1210*/  USEL UR4, UR45, UR4, !UP0 ;  /* 0x000000042d047287 */ /* 0x000fc4000c000000 */
[----:B------:R-:W-:Y:S02]  /*1220*/  UIMAD.WIDE.U32 UR10, UR7, UR8, URZ ;  /* 0x00000008070a72a5 */ /* 0x000fe4000f8e00ff */
[----:B------:R-:W-:Y:S02]  /*1230*/  @UP2 USHF.R.U32.HI UR6, URZ, UR9, UR12 ;  /* 0x00000009ff062299 */ /* 0x000fe4000801160c */
[----:B------:R-:W-:-:S03]  /*1240*/  UIMAD.WIDE.U32 UR12, UR4, UR8, URZ ;  /* 0x00000008040c72a5 */ /* 0x000fc6000f8e00ff */
[----:B------:R-:W-:Y:S02]  /*1250*/  UMOV UR10, UR11 ;  /* 0x0000000b000a7c82 */ /* 0x000fe40008000000 */
[----:B------:R-:W-:Y:S02]  /*1260*/  @UP2 USHF.R.U32.HI UR7, URZ, UR9, UR10 ;  /* 0x00000009ff072299 */ /* 0x000fe4000801160a */
[----:B------:R-:W-:Y:S02]  /*1270*/  UIMAD UR10, UR6, UR19, URZ ;  /* 0x00000013060a72a4 */ /* 0x000fe4000f8e02ff */
[----:B------:R-:W-:-:S04]  /*1280*/  UIMAD UR7, UR7, UR19, URZ ;  /* 0x00000013070772a4 */ /* 0x000fc8000f8e02ff */
[----:B------:R-:W-:-:S03]  /*1290*/  UISETP.GE.AND UP0, UPT, UR4, UR7, UPT ;  /* 0x000000070400728c */ /* 0x000fc6000bf06270 */
[----:B------:R-:W-:Y:S01]  /*12a0*/  UMOV UR7, UR13 ;  /* 0x0000000d00077c82 */ /* 0x000fe20008000000 */
[----:B------:R-:W-:Y:S02]  /*12b0*/  UISETP.GE.OR UP0, UPT, UR5, UR10, UP0 ;  /* 0x0000000a0500728c */ /* 0x000fe40008706670 */
[----:B------:R-:W-:Y:S02]  /*12c0*/  UIMAD.WIDE.U32 UR10, UR5, UR8, URZ ;  /* 0x00000008050a72a5 */ /* 0x000fe4000f8e00ff */
[----:B------:R-:W-:Y:S02]  /*12d0*/  USHF.R.U32.HI UR7, URZ, UR9, UR7 ;  /* 0x00000009ff077299 */ /* 0x000fe40008011607 */
[----:B------:R-:W-:Y:S02]  /*12e0*/  UIADD3 UR10, UPT, UPT, -UR4, URZ, URZ ;  /* 0x000000ff040a7290 */ /* 0x000fe4000fffe1ff */
[----:B------:R-:W-:Y:S02]  /*12f0*/  USEL UR7, UR4, UR7, !UP2 ;  /* 0x0000000704077287 */ /* 0x000fe4000d000000 */
[----:B------:R-:W-:Y:S01]  /*1300*/  UIMAD UR10, UR14, UR10, UR45 ;  /* 0x0000000a0e0a72a4 */ /* 0x000fe2000f8e022d */
[----:B------:R-:W-:Y:S01]  /*1310*/  @!UP0 UMOV UR8, UR11 ;  /* 0x0000000b00088c82 */ /* 0x000fe20008000000 */
[----:B------:R-:W-:-:S02]  /*1320*/  UIADD3 UR11, UPT, UPT, -UR5, URZ, URZ ;  /* 0x000000ff050b7290 */ /* 0x000fc4000fffe1ff */
[----:B------:R-:W-:Y:S02]  /*1330*/  @!UP0 USHF.R.U32.HI UR8, URZ, UR9, UR8 ;  /* 0x00000009ff088299 */ /* 0x000fe40008011608 */
[----:B------:R-:W-:Y:S02]  /*1340*/  UIADD3 UR9, UPT, UPT, -UR7, URZ, URZ ;  /* 0x000000ff07097290 */ /* 0x000fe4000fffe1ff */
[----:B------:R-:W-:Y:S02]  /*1350*/  @!UP0 USEL UR8, UR5, UR8, !UP2 ;  /* 0x0000000805088287 */ /* 0x000fe4000d000000 */
[----:B------:R-:W-:Y:S02]  /*1360*/  UIMAD UR9, UR19, UR9, UR4 ;  /* 0x00000009130972a4 */ /* 0x000fe4000f8e0204 */
[----:B------:R-:W-:Y:S02]  /*1370*/  @!UP0 UIADD3 UR7, UPT, UPT, UR7, -UR8, URZ ;  /* 0x8000000807078290 */ /* 0x000fe4000fffe0ff */
[----:B------:R-:W-:-:S02]  /*1380*/  @!UP0 UIMAD UR6, UR9, UR6, UR8 ;  /* 0x00000006090682a4 */ /* 0x000fc4000f8e0208 */
[----:B------:R-:W-:Y:S02]  /*1390*/  @!UP0 UIMAD UR4, UR7, UR19, UR5 ;  /* 0x00000013070482a4 */ /* 0x000fe4000f8e0205 */
[----:B------:R-:W-:Y:S02]  /*13a0*/  UIMAD UR46, UR20, UR11, UR46 ;  /* 0x0000000b142e72a4 */ /* 0x000fe4000f8e022e */
[----:B------:R-:W-:Y:S01]  /*13b0*/  UIMAD UR45, UR4, UR14, UR10 ;  /* 0x0000000e042d72a4 */ /* 0x000fe2000f8e020a */
[----:B------:R-:W-:Y:S02]  /*13c0*/  @!UP0 UMOV UR5, UR6 ;  /* 0x0000000600058c82 */ /* 0x000fe40008000000 */
[----:B------:R-:W-:-:S12]  /*13d0*/  UIMAD UR46, UR5, UR20, UR46 ;  /* 0x00000014052e72a4 */ /* 0x000fd8000f8e022e */
.L_x_18:
[----:B------:R-:W-:-:S09]  /*13e0*/  UISETP.NE.AND UP0, UPT, UR22, 0x1, UPT ;  /* 0x000000011600788c */ /* 0x000fd2000bf05270 */
[----:B------:R-:W-:Y:S05]  /*13f0*/  BRA.U UP0, `(.L_x_19) ;  /* 0x0000000100407547 */ /* 0x000fea000b800000 */
[----:B------:R-:W2:Y:S01]  /*1400*/  LDCU.128 UR8, c[0x0][0xb10] ;  /* 0x00016200ff0877ac */ /* 0x000ea20008000c00 */
[----:B------:R-:W3:Y:S01]  /*1410*/  LDCU UR12, c[0x0][0xb0c] ;  /* 0x00016180ff0c77ac */ /* 0x000ee20008000800 */
[----:B------:R-:W4:Y:S01]  /*1420*/  LDCU UR13, c[0x0][0xb20] ;  /* 0x00016400ff0d77ac */ /* 0x000f220008000800 */
[----:B--2---:R-:W-:Y:S02]  /*1430*/  UIMAD.WIDE.U32 UR4, UR46, UR8, URZ ;  /* 0x000000082e0472a5 */ /* 0x004fe4000f8e00ff */
[----:B------:R-:W-:Y:S02]  /*1440*/  UIMAD.WIDE.U32 UR6, UR45, UR11, URZ ;  /* 0x0000000b2d0672a5 */ /* 0x000fe4000f8e00ff */
[----:B---3--:R-:W-:Y:S02]  /*1450*/  UISETP.NE.AND UP0, UPT, UR12, 0x1, UPT ;  /* 0x000000010c00788c */ /* 0x008fe4000bf05270 */
[----:B------:R-:W-:-:S03]  /*1460*/  USHF.R.U32.HI UR5, URZ, UR9, UR5 ;  /* 0x00000009ff057299 */ /* 0x000fc60008011605 */
[----:B------:R-:W-:Y:S01]  /*1470*/  UMOV UR4, UR7 ;  /* 0x0000000700047c82 */ /* 0x000fe20008000000 */
[----:B------:R-:W-:Y:S02]  /*1480*/  USEL UR5, UR46, UR5, !UP0 ;  /* 0x000000052e057287 */ /* 0x000fe4000c000000 */
[----:B------:R-:W-:Y:S02]  /*1490*/  UISETP.NE.AND UP0, UPT, UR10, 0x1, UPT ;  /* 0x000000010a00788c */ /* 0x000fe4000bf05270 */
[----:B----4-:R-:W-:-:S04]  /*14a0*/  USHF.R.U32.HI UR4, URZ, UR13, UR4 ;  /* 0x0000000dff047299 */ /* 0x010fc80008011604 */
[----:B------:R-:W-:-:S04]  /*14b0*/  USEL UR4, UR45, UR4, !UP0 ;  /* 0x000000042d047287 */ /* 0x000fc8000c000000 */
[----:B------:R-:W-:Y:S02]  /*14c0*/  UIADD3 UR6, UPT, UPT, UR5, -UR4, URZ ;  /* 0x8000000405067290 */ /* 0x000fe4000fffe0ff */
[----:B------:R-:W-:Y:S02]  /*14d0*/  UIADD3 UR4, UPT, UPT, -UR5, UR4, URZ ;  /* 0x0000000405047290 */ /* 0x000fe4000fffe1ff */
[----:B------:R-:W-:Y:S02]  /*14e0*/  UIMAD UR45, UR6, UR10, UR45 ;  /* 0x0000000a062d72a4 */ /* 0x000fe4000f8e022d */
[----:B------:R-:W-:-:S12]  /*14f0*/  UIMAD UR46, UR4, UR12, UR46 ;  /* 0x0000000c042e72a4 */ /* 0x000fd8000f8e022e */
.L_x_19:
[----:B------:R-:W-:Y:S01]  /*1500*/  UISETP.NE.AND UP0, UPT, UR18, 0x2, UPT ;  /* 0x000000021200788c */ /* 0x000fe2000bf05270 */
[----:B------:R-:W-:Y:S09]  /*1510*/  BRA.U !UP6, `(.L_x_20) ;  /* 0x000000010e0c7547 */ /* 0x000ff2000b800000 */
[----:B------:R-:W-:Y:S01]  /*1520*/  UCGABAR_WAIT ;  /* 0x0000000000007dc7 */ /* 0x000fe20008000000 */
[----:B------:R-:W-:Y:S01]  /*1530*/  CCTL.IVALL ;  /* 0x00000000ff00798f */ /* 0x000fe20002000000 */
[----:B------:R-:W-:Y:S05]  /*1540*/  BRA `(.L_x_21) ;  /* 0x0000000000047947 */ /* 0x000fea0003800000 */
.L_x_20:
[----:B------:R-:W-:Y:S06]  /*1550*/  BAR.SYNC.DEFER_BLOCKING 0x0 ;  /* 0x0000000000007b1d */ /* 0x000fec0000010000 */
.L_x_21:
[----:B------:R-:W-:Y:S05]  /*1560*/  BRA.U UP0, `(.L_x_22) ;  /* 0x0000001100c07547 */ /* 0x000fea000b800000 */
[----:B------:R-:W2:Y:S01]  /*1570*/  LDCU UR6, c[0x0][0x38c] ;  /* 0x00007180ff0677ac */ /* 0x000ea20008000800 */
[----:B------:R-:W-:Y:S01]  /*1580*/  PLOP3.LUT P1, PT, PT, PT, UP3, 0x80, 0x8 ;  /* 0x000000000008781c */ /* 0x000fe20003f2f038 */
[----:B------:R-:W-:Y:S01]  /*1590*/  IMAD.MOV.U32 R12, RZ, RZ, 0x1 ;  /* 0x00000001ff0c7424 */ /* 0x000fe200078e00ff */
[----:B------:R-:W-:Y:S01]  /*15a0*/  ISETP.EQ.OR P2, PT, R0, RZ, P3 ;  /* 0x000000ff0000720c */ /* 0x000fe20001f42670 */
[----:B------:R-:W-:Y:S01]  /*15b0*/  UISETP.NE.AND UP1, UPT, UR18, URZ, UPT ;  /* 0x000000ff1200728c */ /* 0x000fe2000bf25270 */
[----:B------:R-:W-:Y:S01]  /*15c0*/  PLOP3.LUT P1, PT, P1, PT, PT, 0x8, 0x80 ;  /* 0x000000000080781c */ /* 0x000fe20000f2e170 */
[----:B------:R-:W-:Y:S01]  /*15d0*/  USEL UR25, URZ, 0x1, UP5 ;  /* 0x00000001ff197887 */ /* 0x000fe2000a800000 */
[----:B------:R-:W-:Y:S01]  /*15e0*/  CS2R R10, SRZ ;  /* 0x00000000000a7805 */ /* 0x000fe2000001ff00 */
[----:B------:R-:W-:Y:S01]  /*15f0*/  IMAD.MOV.U32 R9, RZ, RZ, RZ ;  /* 0x000000ffff097224 */ /* 0x000fe200078e00ff */
[----:B------:R-:W3:Y:S01]  /*1600*/  LDCU UR39, c[0x0][0x370] ;  /* 0x00006e00ff2777ac */ /* 0x000ee20008000800 */
[----:B------:R-:W-:Y:S01]  /*1610*/  IMAD.MOV.U32 R8, RZ, RZ, 0x1 ;  /* 0x00000001ff087424 */ /* 0x000fe200078e00ff */
[----:B------:R-:W4:Y:S01]  /*1620*/  LDCU.64 UR28, c[0x0][0x348] ;  /* 0x00006900ff1c77ac */ /* 0x000f220008000a00 */
[----:B------:R-:W-:-:S02]  /*1630*/  USHF.R.U32.HI UR44, URZ, 0x5, UR24 ;  /* 0x00000005ff2c7899 */ /* 0x000fc40008011618 */
[----:B--2---:R-:W-:Y:S02]  /*1640*/  UIADD3 UR5, UPT, UPT, UR6, 0x1f, URZ ;  /* 0x0000001f06057890 */ /* 0x004fe4000fffe0ff */
[----:B------:R-:W-:Y:S02]  /*1650*/  UIADD3 UR47, UPT, UPT, UR6, 0x3e, URZ ;  /* 0x0000003e062f7890 */ /* 0x000fe4000fffe0ff */
[----:B------:R-:W-:Y:S01]  /*1660*/  USHF.R.S32.HI UR4, URZ, 0x1f, UR5 ;  /* 0x0000001fff047899 */ /* 0x000fe20008011405 */
[----:B------:R-:W2:Y:S03]  /*1670*/  LDCU UR38, c[0x0][0x374] ;  /* 0x00006e80ff2677ac */ /* 0x000ea60008000800 */
[----:B------:R-:W-:Y:S02]  /*1680*/  ULEA.HI UR4, UR4, UR5, URZ, 0x5 ;  /* 0x0000000504047291 */ /* 0x000fe4000f8f28ff */
[----:B------:R-:W-:-:S02]  /*1690*/  USEL UR25, UR25, 0x2, UP1 ;  /* 0x0000000219197887 */ /* 0x000fc40008800000 */
[----:B------:R-:W-:Y:S02]  /*16a0*/  USHF.R.S32.HI UR41, URZ, 0x5, UR4 ;  /* 0x00000005ff297899 */ /* 0x000fe40008011404 */
[----:B------:R-:W-:Y:S02]  /*16b0*/  UIADD3 UR4, UPT, UPT, UR6, -0x1, URZ ;  /* 0xffffffff06047890 */ /* 0x000fe4000fffe0ff */
[----:B------:R-:W-:Y:S02]  /*16c0*/  UISETP.LT.U32.AND UP0, UPT, UR41, 0x4, UPT ;  /* 0x000000042900788c */ /* 0x000fe4000bf01070 */
[----:B------:R-:W-:Y:S02]  /*16d0*/  UISETP.GE.U32.AND UP2, UPT, UR4, -0x3f, UPT ;  /* 0xffffffc10400788c */ /* 0x000fe4000bf46070 */
[----:B------:R-:W-:Y:S01]  /*16e0*/  USEL UR40, UR41, 0x4, UP0 ;  /* 0x0000000429287887 */ /* 0x000fe20008000000 */
[----:B------:R-:W-:-:S03]  /*16f0*/  UMOV UR5, URZ ;  /* 0x000000ff00057c82 */ /* 0x000fc60008000000 */
[----:B------:R-:W-:Y:S02]  /*1700*/  UIADD3 UR21, UPT, UPT, UR40, -0x1, URZ ;  /* 0xffffffff28157890 */ /* 0x000fe4000fffe0ff */
[----:B------:R-:W-:-:S03]  /*1710*/  UIADD3 UR43, UPT, UPT, UR41, -UR40, URZ ;  /* 0x80000028292b7290 */ /* 0x000fc6000fffe0ff */
[----:B------:R-:W-:-:S04]  /*1720*/  @UP2 UIADD3 UR21, UPT, UPT, UR40, URZ, URZ ;  /* 0x000000ff28152290 */ /* 0x000fc8000fffe0ff */
[----:B--234-:R-:W-:-:S12]  /*1730*/  UIADD3 UR21, UPT, UPT, UR21, 0x1, URZ ;  /* 0x0000000115157890 */ /* 0x01cfd8000fffe0ff */
.L_x_42:
[----:B------:R-:W-:Y:S01]  /*1740*/  UISETP.NE.AND UP0, UPT, UR48, URZ, UPT ;  /* 0x000000ff3000728c */ /* 0x000fe2000bf05270 */
[----:B------:R-:W2:Y:S08]  /*1750*/  S2UR UR48, SR_CgaCtaId ;  /* 0x00000000003079c3 */ /* 0x000eb00000008800 */
[----:B------:R-:W-:Y:S05]  /*1760*/  BRA.U UP0, `(.L_x_23) ;  /* 0x0000000100347547 */ /* 0x000fea000b800000 */
[----:B------:R-:W3:Y:S01]  /*1770*/  S2R R0, SR_CgaCtaId ;  /* 0x0000000000007919 */ /* 0x000ee20000008800 */
[----:B------:R-:W-:-:S04]  /*1780*/  MOV R2, 0x400 ;  /* 0x0000040000027802 */ /* 0x000fc80000000f00 */
[----:B---3--:R-:W-:Y:S02]  /*1790*/  LEA R0, R0, R2, 0x18 ;  /* 0x0000000200007211 */ /* 0x008fe400078ec0ff */
[----:B------:R-:W-:-:S03]  /*17a0*/  SHF.L.U32 R2, R8, 0x1f, RZ ;  /* 0x0000001f08027819 */ /* 0x000fc600000006ff */
[----:B------:R-:W-:-:S04]  /*17b0*/  IMAD R0, R9, 0x8, R0 ;  /* 0x0000000809007824 */ /* 0x000fc800078e0200 */
[----:B------:R-:W3:Y:S02]  /*17c0*/  SYNCS.PHASECHK.TRANS64.TRYWAIT P0, [R0+URZ+0xd0], R2 ;  /* 0x0000d002000075a7 */ /* 0x000ee400080011ff */
[----:B---3--:R-:W-:Y:S05]  /*17d0*/  @!P0 BRA `(.L_x_24) ;  /* 0x0000004c00c08947 */ /* 0x008fea0003800000 */
.L_x_102:
[----:B------:R-:W-:Y:S01]  /*17e0*/  VIADD R9, R9, 0x1 ;  /* 0x0000000109097836 */ /* 0x000fe20000000000 */
[----:B------:R3:W-:Y:S04]  /*17f0*/  SYNCS.ARRIVE.TRANS64.A1T0 RZ, [R0+URZ+0xc0], RZ ;  /* 0x0000c0ff00ff79a7 */ /* 0x0007e800081000ff */
[----:B------:R-:W-:-:S04]  /*1800*/  ISETP.NE.AND P0, PT, R9, 0x2, PT ;  /* 0x000000020900780c */ /* 0x000fc80003f05270 */
[----:B------:R-:W-:Y:S02]  /*1810*/  SEL R9, R9, RZ, P0 ;  /* 0x000000ff09097207 */ /* 0x000fe40000000000 */
[----:B---3--:R-:W-:-:S04]  /*1820*/  SEL R0, RZ, 0x1, P0 ;  /* 0x00000001ff007807 */ /* 0x008fc80000000000 */
[----:B------:R-:W-:-:S07]  /*1830*/  LOP3.LUT R8, R8, R0, RZ, 0x3c, !PT ;  /* 0x0000000008087212 */ /* 0x000fce00078e3cff */
.L_x_23:
[----:B------:R-:W-:Y:S01]  /*1840*/  UMOV UR6, 0x400 ;  /* 0x0000040000067882 */ /* 0x000fe20000000000 */
[----:B------:R-:W-:Y:S01]  /*1850*/  SHF.L.U32 R0, R12, 0x1f, RZ ;  /* 0x0000001f0c007819 */ /* 0x000fe200000006ff */
[----:B--2---:R-:W-:Y:S02]  /*1860*/  ULEA UR6, UR48, UR6, 0x18 ;  /* 0x0000000630067291 */ /* 0x004fe4000f8ec0ff */
[----:B------:R-:W-:Y:S02]  /*1870*/  UISETP.GE.U32.AND UP0, UPT, UR47, 0x3f, UPT ;  /* 0x0000003f2f00788c */ /* 0x000fe4000bf06070 */
[----:B------:R-:W-:Y:S02]  /*1880*/  ULEA UR4, UR5, UR6, 0x3 ;  /* 0x0000000605047291 */ /* 0x000fe4000f8e18ff */
[----:B------:R-:W-:Y:S02]  /*1890*/  USHF.L.U32 UR35, UR46, 0x6, URZ ;  /* 0x000000062e237899 */ /* 0x000fe400080006ff */
[----:B------:R-:W-:Y:S01]  /*18a0*/  ULEA UR11, UR45, UR44, 0x6 ;  /* 0x0000002c2d0b7291 */ /* 0x000fe2000f8e30ff */
[----:B------:R-:W-:-:S04]  /*18b0*/  UMOV UR13, URZ ;  /* 0x000000ff000d7c82 */ /* 0x000fc80008000000 */
[----:B------:R2:W3:Y:S01]  /*18c0*/  SYNCS.PHASECHK.TRANS64.TRYWAIT P0, [UR4+0x20], R0 ;  /* 0x00002000ff0075a7 */ /* 0x0004e20008001104 */
[----:B------:R-:W-:Y:S06]  /*18d0*/  BRA.U !UP0, `(.L_x_25) ;  /* 0x0000000108bc7547 */ /* 0x000fec000b800000 */
[----:B------:R-:W-:Y:S01]  /*18e0*/  UMOV UR7, URZ ;  /* 0x000000ff00077c82 */ /* 0x000fe20008000000 */
[----:B------:R-:W-:-:S05]  /*18f0*/  UMOV UR4, UR5 ;  /* 0x0000000500047c82 */ /* 0x000fca0008000000 */
.L_x_31:
[----:B------:R-:W-:Y:S01]  /*1900*/  ULEA UR33, UR4, UR6, 0x3 ;  /* 0x0000000604217291 */ /* 0x000fe2000f8e18ff */
[----:B---3--:R-:W-:Y:S01]  /*1910*/  @!P3 MOV R2, 0x1000 ;  /* 0x000010000002b802 */ /* 0x008fe20000000f00 */
[----:B-1-34-:R-:W-:Y:S10]  /*1920*/  @P0 BRA `(.L_x_26) ;  /* 0x00000000000c0947 */ /* 0x01aff40003800000 */
[----:B------:R-:W-:-:S04]  /*1930*/  SHF.L.U32 R3, R12, 0x1f, RZ ;  /* 0x0000001f0c037819 */ /* 0x000fc800000006ff */
[----:B------:R-:W3:Y:S02]  /*1940*/  SYNCS.PHASECHK.TRANS64.TRYWAIT P0, [UR33+0x20], R3 ;  /* 0x00002003ff0075a7 */ /* 0x000ee40008001121 */
[----:B---3--:R-:W-:Y:S05]  /*1950*/  @!P0 BRA `(.L_x_27) ;  /* 0x0000004c00748947 */ /* 0x008fea0003800000 */
.L_x_26:
[----:B------:R3:W-:Y:S01]  /*1960*/  @!P3 SYNCS.ARRIVE.TRANS64 RZ, [UR33], R2 ;  /* 0x00000002ffffb9a7 */ /* 0x0007e20008000021 */
[----:B------:R-:W-:-:S04]  /*1970*/  ULOP3.LUT UR5, UR25, 0x2, URZ, 0xfc, !UPT ;  /* 0x0000000219057892 */ /* 0x000fc8000f8efcff */
[----:B------:R-:W-:-:S09]  /*1980*/  UISETP.NE.AND UP0, UPT, UR5, 0x2, UPT ;  /* 0x000000020500788c */ /* 0x000fd2000bf05270 */
[----:B------:R-:W-:Y:S05]  /*1990*/  BRA.U UP0, `(.L_x_28) ;  /* 0x0000000100047547 */ /* 0x000fea000b800000 */
[----:B-1----:R-:W-:Y:S05]  /*19a0*/  BPT.TRAP 0x1 ;  /* 0x000000040000795c */ /* 0x002fea0000300000 */
.L_x_28:
[----:B------:R-:W-:Y:S04]  /*19b0*/  BSSY.RECONVERGENT B0, `(.L_x_29) ;  /* 0x0000003000007945 */ /* 0x000fe80003800200 */
[----:B------:R-:W-:Y:S05]  /*19c0*/  @P2 BRA `(.L_x_30) ;  /* 0x0000000000042947 */ /* 0x000fea0003800000 */
[----:B-1----:R-:W-:Y:S05]  /*19d0*/  BPT.TRAP 0x1 ;  /* 0x000000040000795c */ /* 0x002fea0000300000 */
.L_x_30:
[----:B-1----:R-:W-:Y:S05]  /*19e0*/  BSYNC.RECONVERGENT B0 ;  /* 0x0000000000007941 */ /* 0x002fea0003800200 */
.L_x_29:
[----:B------:R-:W-:Y:S02]  /*19f0*/  UIADD3 UR5, UPT, UPT, UR4, 0x1, URZ ;  /* 0x0000000104057890 */ /* 0x000fe4000fffe0ff */
[----:B------:R-:W-:Y:S02]  /*1a00*/  USHF.L.U32 UR34, UR7, 0x5, URZ ;  /* 0x0000000507227899 */ /* 0x000fe400080006ff */
[----:B------:R-:W-:Y:S02]  /*1a10*/  UISETP.NE.AND UP0, UPT, UR5, 0x4, UPT ;  /* 0x000000040500788c */ /* 0x000fe4000bf05270 */
[----:B------:R-:W-:Y:S02]  /*1a20*/  USHF.L.U32 UR32, UR4, 0xb, URZ ;  /* 0x0000000b04207899 */ /* 0x000fe400080006ff */
[----:B------:R-:W-:Y:S02]  /*1a30*/  USEL UR9, URZ, 0x1, UP0 ;  /* 0x00000001ff097887 */ /* 0x000fe40008000000 */
[----:B------:R-:W-:-:S02]  /*1a40*/  USEL UR5, UR5, URZ, UP0 ;  /* 0x000000ff05057287 */ /* 0x000fc40008000000 */
[----:B------:R-:W-:Y:S02]  /*1a50*/  UIADD3 UR14, UP0, UPT, UR28, 0x180, URZ ;  /* 0x000001801c0e7890 */ /* 0x000fe4000ff1e0ff */
[----:B------:R-:W-:Y:S01]  /*1a60*/  ULEA UR8, UR5, UR6, 0x3 ;  /* 0x0000000605087291 */ /* 0x000fe2000f8e18ff */
[----:B------:R-:W-:Y:S01]  /*1a70*/  LOP3.LUT R12, R12, UR9, RZ, 0x3c, !PT ;  /* 0x000000090c0c7c12 */ /* 0x000fe2000f8e3cff */
[----:B------:R-:W-:Y:S02]  /*1a80*/  UIADD3 UR7, UPT, UPT, UR7, 0x1, URZ ;  /* 0x0000000107077890 */ /* 0x000fe4000fffe0ff */
[----:B------:R-:W-:Y:S01]  /*1a90*/  UIADD3 UR16, UP1, UPT, UR28, 0x80, URZ ;  /* 0x000000801c107890 */ /* 0x000fe2000ff3e0ff */
[----:B--2---:R-:W-:Y:S01]  /*1aa0*/  SHF.L.U32 R0, R12, 0x1f, RZ ;  /* 0x0000001f0c007819 */ /* 0x004fe200000006ff */
[----:B------:R-:W-:Y:S02]  /*1ab0*/  UIADD3.X UR15, UPT, UPT, URZ, UR29, URZ, UP0, !UPT ;  /* 0x0000001dff0f7290 */ /* 0x000fe400087fe4ff */
[----:B------:R-:W-:Y:S01]  /*1ac0*/  UISETP.NE.AND UP0, UPT, UR7, UR21, UPT ;  /* 0x000000150700728c */ /* 0x000fe2000bf05270 */
[----:B------:R4:W1:Y:S01]  /*1ad0*/  SYNCS.PHASECHK.TRANS64.TRYWAIT P0, [UR8+0x20], R0 ;  /* 0x00002000ff0075a7 */ /* 0x0008620008001108 */
[----:B------:R-:W-:-:S02]  /*1ae0*/  ULOP3.LUT UR8, UR32, UR24, URZ, 0xfc, !UPT ;  /* 0x0000001820087292 */ /* 0x000fc4000f8efcff */
[----:B------:R-:W-:Y:S02]  /*1af0*/  UIADD3.X UR17, UPT, UPT, URZ, UR29, URZ, UP1, !UPT ;  /* 0x0000001dff117290 */ /* 0x000fe40008ffe4ff */
[----:B------:R-:W-:Y:S02]  /*1b00*/  UIADD3 UR32, UPT, UPT, UR6, 0x2400, UR32 ;  /* 0x0000240006207890 */ /* 0x000fe4000fffe020 */
[----:B------:R-:W-:Y:S01]  /*1b10*/  UIADD3 UR8, UPT, UPT, UR6, 0x4400, UR8 ;  /* 0x0000440006087890 */ /* 0x000fe2000fffe008 */
[----:B------:R-:W-:Y:S01]  /*1b20*/  UMOV UR18, 0x0 ;  /* 0x0000000000127882 */ /* 0x000fe20000000000 */
[----:B------:R-:W-:Y:S01]  /*1b30*/  UMOV UR19, 0x10000000 ;  /* 0x1000000000137882 */ /* 0x000fe20000000000 */
[----:B------:R-:W-:Y:S01]  /*1b40*/  UMOV UR4, 0x30000 ;  /* 0x0003000000047882 */ /* 0x000fe20000000000 */
[----:B------:R-:W-:Y:S01]  /*1b50*/  UMOV UR12, UR36 ;  /* 0x00000024000c7c82 */ /* 0x000fe20008000000 */
[----:B------:R-:W-:Y:S01]  /*1b60*/  UMOV UR9, UR33 ;  /* 0x0000002100097c82 */ /* 0x000fe20008000000 */
[----:B------:R-:W-:Y:S01]  /*1b70*/  UMOV UR10, UR34 ;  /* 0x00000022000a7c82 */ /* 0x000fe20008000000 */
[----:B------:R-:W-:Y:S01]  /*1b80*/  UTMALDG.3D [UR32], [UR16], desc[UR18] ;  /* 0x00001220100075b4 */ /* 0x000fe20008011000 */
[----:B------:R-:W-:Y:S01]  /*1b90*/  UMOV UR13, UR21 ;  /* 0x00000015000d7c82 */ /* 0x000fe20008000000 */
[----:B------:R2:W-:Y:S02]  /*1ba0*/  UTMALDG.3D.MULTICAST [UR8], [UR14], UR4, desc[UR18] ;  /* 0x000012080e0073b4 */ /* 0x0005e40008011804 */
[----:B--2---:R-:W-:Y:S01]  /*1bb0*/  UMOV UR4, UR5 ;  /* 0x0000000500047c82 */ /* 0x004fe20008000000 */
[----:B------:R-:W-:Y:S05]  /*1bc0*/  BRA.U UP0, `(.L_x_31) ;  /* 0xfffffffd004c7547 */ /* 0x000fea000b83ffff */
.L_x_25:
[----:B------:R-:W-:Y:S01]  /*1bd0*/  ULEA UR4, UR5, UR6, 0x3 ;  /* 0x0000000605047291 */ /* 0x000fe2000f8e18ff */
[----:B--2-4-:R-:W-:Y:S01]  /*1be0*/  SHF.L.U32 R0, R12, 0x1f, RZ ;  /* 0x0000001f0c007819 */ /* 0x014fe200000006ff */
[----:B------:R-:W-:Y:S01]  /*1bf0*/  @!P1 SYNCS.ARRIVE.TRANS64.A1T0 RZ, [UR6+0x58], RZ ;  /* 0x000058ffffff99a7 */ /* 0x000fe20008100006 */
[----:B------:R-:W-:-:S06]  /*1c00*/  UISETP.GT.AND UP0, UPT, UR41, UR40, UPT ;  /* 0x000000282900728c */ /* 0x000fcc000bf04270 */
[----:B-1-3--:R1:W2:Y:S03]  /*1c10*/  SYNCS.PHASECHK.TRANS64.TRYWAIT P0, [UR4+0x20], R0 ;  /* 0x00002000ff0075a7 */ /* 0x00a2a60008001104 */
[----:B------:R-:W-:Y:S05]  /*1c20*/  BRA.U !UP0, `(.L_x_32) ;  /* 0x0000000108c07547 */ /* 0x000fea000b800000 */
[----:B------:R-:W-:Y:S01]  /*1c30*/  UIADD3 UR26, UPT, UPT, UR43, UR13, URZ ;  /* 0x0000000d2b1a7290 */ /* 0x000fe2000fffe0ff */
[----:B------:R-:W-:-:S11]  /*1c40*/  UMOV UR4, UR5 ;  /* 0x0000000500047c82 */ /* 0x000fd60008000000 */
.L_x_38:
[----:B------:R-:W-:Y:S01]  /*1c50*/  ULEA UR17, UR4, UR6, 0x3 ;  /* 0x0000000604117291 */ /* 0x000fe2000f8e18ff */
[----:B--2---:R-:W-:Y:S01]  /*1c60*/  @!P3 MOV R2, 0x1000 ;  /* 0x000010000002b802 */ /* 0x004fe20000000f00 */
[----:B--234-:R-:W-:Y:S10]  /*1c70*/  @P0 BRA `(.L_x_33) ;  /* 0x00000000000c0947 */ /* 0x01cff40003800000 */
[----:B------:R-:W-:-:S04]  /*1c80*/  SHF.L.U32 R3, R12, 0x1f, RZ ;  /* 0x0000001f0c037819 */ /* 0x000fc800000006ff */
[----:B------:R-:W2:Y:S02]  /*1c90*/  SYNCS.PHASECHK.TRANS64.TRYWAIT P0, [UR17+0x20], R3 ;  /* 0x00002003ff0075a7 */ /* 0x000ea40008001111 */
[----:B--2---:R-:W-:Y:S05]  /*1ca0*/  @!P0 BRA `(.L_x_34) ;  /* 0x0000004800b88947 */ /* 0x004fea0003800000 */
.L_x_33:
[----:B------:R2:W-:Y:S01]  /*1cb0*/  @!P3 SYNCS.ARRIVE.TRANS64 RZ, [UR17], R2 ;  /* 0x00000002ffffb9a7 */ /* 0x0005e20008000011 */
[----:B------:R-:W-:-:S04]  /*1cc0*/  ULOP3.LUT UR5, UR25, 0x2, URZ, 0xfc, !UPT ;  /* 0x0000000219057892 */ /* 0x000fc8000f8efcff */
[----:B------:R-:W-:-:S09]  /*1cd0*/  UISETP.NE.AND UP0, UPT, UR5, 0x2, UPT ;  /* 0x000000020500788c */ /* 0x000fd2000bf05270 */
[----:B------:R-:W-:Y:S05]  /*1ce0*/  BRA.U UP0, `(.L_x_35) ;  /* 0x0000000100047547 */ /* 0x000fea000b800000 */
[----:B------:R-:W-:Y:S05]  /*1cf0*/  BPT.TRAP 0x1 ;  /* 0x000000040000795c */ /* 0x000fea0000300000 */
.L_x_35:
[----:B------:R-:W-:Y:S04]  /*1d00*/  BSSY.RECONVERGENT B0, `(.L_x_36) ;  /* 0x0000003000007945 */ /* 0x000fe80003800200 */
[----:B------:R-:W-:Y:S05]  /*1d10*/  @P2 BRA `(.L_x_37) ;  /* 0x0000000000042947 */ /* 0x000fea0003800000 */
[----:B------:R-:W-:Y:S05]  /*1d20*/  BPT.TRAP 0x1 ;  /* 0x000000040000795c */ /* 0x000fea0000300000 */
.L_x_37:
[----:B------:R-:W-:Y:S05]  /*1d30*/  BSYNC.RECONVERGENT B0 ;  /* 0x0000000000007941 */ /* 0x000fea0003800200 */
.L_x_36:
[----:B------:R-:W-:Y:S02]  /*1d40*/  UIADD3 UR5, UPT, UPT, UR4, 0x1, URZ ;  /* 0x0000000104057890 */ /* 0x000fe4000fffe0ff */
[----:B------:R-:W-:Y:S02]  /*1d50*/  USHF.L.U32 UR18, UR13, 0x5, URZ ;  /* 0x000000050d127899 */ /* 0x000fe400080006ff */
[----:B------:R-:W-:Y:S02]  /*1d60*/  UISETP.NE.AND UP0, UPT, UR5, 0x4, UPT ;  /* 0x000000040500788c */ /* 0x000fe4000bf05270 */
[----:B------:R-:W-:Y:S02]  /*1d70*/  USHF.L.U32 UR16, UR4, 0xb, URZ ;  /* 0x0000000b04107899 */ /* 0x000fe400080006ff */
[----:B------:R-:W-:Y:S02]  /*1d80*/  USEL UR8, URZ, 0x1, UP0 ;  /* 0x00000001ff087887 */ /* 0x000fe40008000000 */
[----:B------:R-:W-:-:S02]  /*1d90*/  USEL UR5, UR5, URZ, UP0 ;  /* 0x000000ff05057287 */ /* 0x000fc40008000000 */
[----:B------:R-:W-:Y:S02]  /*1da0*/  UIADD3 UR22, UP0, UPT, UR28, 0x180, URZ ;  /* 0x000001801c167890 */ /* 0x000fe4000ff1e0ff */
[----:B------:R-:W-:Y:S01]  /*1db0*/  UIADD3 UR13, UPT, UPT, UR13, 0x1, URZ ;  /* 0x000000010d0d7890 */ /* 0x000fe2000fffe0ff */
[----:B------:R-:W-:Y:S01]  /*1dc0*/  LOP3.LUT R12, R12, UR8, RZ, 0x3c, !PT ;  /* 0x000000080c0c7c12 */ /* 0x000fe2000f8e3cff */
[----:B------:R-:W-:Y:S02]  /*1dd0*/  UIADD3 UR14, UP1, UPT, UR28, 0x80, URZ ;  /* 0x000000801c0e7890 */ /* 0x000fe4000ff3e0ff */
[----:B------:R-:W-:Y:S01]  /*1de0*/  UIADD3.X UR23, UPT, UPT, URZ, UR29, URZ, UP0, !UPT ;  /* 0x0000001dff177290 */ /* 0x000fe200087fe4ff */
[----:B-1----:R-:W-:Y:S01]  /*1df0*/  SHF.L.U32 R0, R12, 0x1f, RZ ;  /* 0x0000001f0c007819 */ /* 0x002fe200000006ff */
[----:B------:R-:W-:Y:S02]  /*1e00*/  ULOP3.LUT UR8, UR16, UR24, URZ, 0xfc, !UPT ;  /* 0x0000001810087292 */ /* 0x000fe4000f8efcff */
[----:B------:R-:W-:-:S02]  /*1e10*/  UISETP.NE.AND UP0, UPT, UR13, UR26, UPT ;  /* 0x0000001a0d00728c */ /* 0x000fc4000bf05270 */
[----:B------:R-:W-:Y:S02]  /*1e20*/  ULEA UR7, UR5, UR6, 0x3 ;  /* 0x0000000605077291 */ /* 0x000fe4000f8e18ff */
[----:B------:R-:W-:Y:S02]  /*1e30*/  UIADD3 UR16, UPT, UPT, UR6, 0x2400, UR16 ;  /* 0x0000240006107890 */ /* 0x000fe4000fffe010 */
[----:B------:R-:W-:Y:S02]  /*1e40*/  UIADD3.X UR15, UPT, UPT, URZ, UR29, URZ, UP1, !UPT ;  /* 0x0000001dff0f7290 */ /* 0x000fe40008ffe4ff */
[----:B------:R-:W-:Y:S01]  /*1e50*/  UIADD3 UR8, UPT, UPT, UR6, 0x4400, UR8 ;  /* 0x0000440006087890 */ /* 0x000fe2000fffe008 */
[----:B------:R-:W-:Y:S01]  /*1e60*/  UMOV UR30, 0x0 ;  /* 0x00000000001e7882 */ /* 0x000fe20000000000 */
[----:B------:R-:W-:Y:S01]  /*1e70*/  UMOV UR31, 0x10000000 ;  /* 0x10000000001f7882 */ /* 0x000fe20000000000 */
[----:B------:R-:W-:Y:S01]  /*1e80*/  UMOV UR19, UR35 ;  /* 0x0000002300137c82 */ /* 0x000fe20008000000 */
[----:B------:R-:W-:Y:S01]  /*1e90*/  UMOV UR20, UR36 ;  /* 0x0000002400147c82 */ /* 0x000fe20008000000 */
[----:B------:R3:W4:Y:S01]  /*1ea0*/  SYNCS.PHASECHK.TRANS64.TRYWAIT P0, [UR7+0x20], R0 ;  /* 0x00002000ff0075a7 */ /* 0x0007220008001107 */
[----:B------:R-:W-:Y:S01]  /*1eb0*/  UMOV UR4, 0x30000 ;  /* 0x0003000000047882 */ /* 0x000fe20000000000 */
[----:B------:R-:W-:Y:S01]  /*1ec0*/  UMOV UR12, UR36 ;  /* 0x00000024000c7c82 */ /* 0x000fe20008000000 */
[----:B------:R-:W-:Y:S01]  /*1ed0*/  UMOV UR9, UR17 ;  /* 0x0000001100097c82 */ /* 0x000fe20008000000 */
[----:B------:R-:W-:Y:S01]  /*1ee0*/  UMOV UR10, UR18 ;  /* 0x00000012000a7c82 */ /* 0x000fe20008000000 */
[----:B------:R-:W-:Y:S01]  /*1ef0*/  UTMALDG.3D [UR16], [UR14], desc[UR30] ;  /* 0x00001e100e0075b4 */ /* 0x000fe20008011000 */
[----:B------:R1:W-:Y:S02]  /*1f00*/  UTMALDG.3D.MULTICAST [UR8], [UR22], UR4, desc[UR30] ;  /* 0x00001e08160073b4 */ /* 0x0003e40008011804 */
[----:B-1----:R-:W-:Y:S01]  /*1f10*/  UMOV UR4, UR5 ;  /* 0x0000000500047c82 */ /* 0x002fe20008000000 */
[----:B------:R-:W-:Y:S05]  /*1f20*/  BRA.U UP0, `(.L_x_38) ;  /* 0xfffffffd00487547 */ /* 0x000fea000b83ffff */
.L_x_32:
[C---:B------:R-:W-:Y:S01]  /*1f30*/  LEA R3, R11.reuse, UR6, 0x3 ;  /* 0x000000060b037c11 */ /* 0x040fe2000f8e18ff */
[----:B------:R-:W-:Y:S01]  /*1f40*/  NOP ;  /* 0x0000000000007918 */ /* 0x000fe20000000000 */
[----:B-1-3--:R-:W-:Y:S02]  /*1f50*/  SHF.L.U32 R0, R10, 0x1f, RZ ;  /* 0x0000001f0a007819 */ /* 0x00afe400000006ff */
[----:B------:R-:W-:Y:S02]  /*1f60*/  LEA R4, R11, UR6, 0x4 ;  /* 0x000000060b047c11 */ /* 0x000fe4000f8e20ff */
[----:B--2-4-:R-:W1:Y:S02]  /*1f70*/  SYNCS.PHASECHK.TRANS64.TRYWAIT P0, [R3+URZ+0x60], R0 ;  /* 0x00006000030075a7 */ /* 0x014e6400080011ff */
[----:B-1----:R-:W-:Y:S05]  /*1f80*/  @!P0 BRA `(.L_x_39) ;  /* 0x0000004800188947 */ /* 0x002fea0003800000 */
.L_x_105:
[----:B------:R-:W2:Y:S01]  /*1f90*/  LDS.128 R4, [R4+0xf0] ;  /* 0x0000f00004047984 */ /* 0x000ea20000000c00 */
[----:B------:R-:W-:Y:S01]  /*1fa0*/  UISETP.GE.AND UP0, UPT, UR42, 0x1, UPT ;  /* 0x000000012a00788c */ /* 0x000fe2000bf06270 */
[----:B------:R-:W-:Y:S01]  /*1fb0*/  @!PT LDS RZ, [RZ] ;  /* 0x00000000fffff984 */ /* 0x000fe20000000800 */
[----:B------:R-:W-:Y:S01]  /*1fc0*/  @!PT LDS RZ, [RZ] ;  /* 0x00000000fffff984 */ /* 0x000fe20000000800 */
[----:B------:R-:W-:Y:S01]  /*1fd0*/  @!PT LDS RZ, [RZ] ;  /* 0x00000000fffff984 */ /* 0x000fe20000000800 */
[----:B------:R-:W-:Y:S01]  /*1fe0*/  @!PT LDS RZ, [RZ] ;  /* 0x00000000fffff984 */ /* 0x000fe20000000800 */
[----:B------:R3:W-:Y:S06]  /*1ff0*/  MEMBAR.ALL.CTA ;  /* 0x0000000000007992 */ /* 0x0007ec0000008000 */
[----:B---3--:R-:W3:Y:S01]  /*2000*/  FENCE.VIEW.ASYNC.S ;  /* 0x00000000000073c6 */ /* 0x008ee20000000000 */
[----:B--2---:R-:W-:-:S13]  /*2010*/  LOP3.LUT P0, RZ, R6, 0x1, RZ, 0xc0, !PT ;  /* 0x0000000106ff7812 */ /* 0x004fda000780c0ff */
[----:B---3--:R-:W-:Y:S01]  /*2020*/  VOTEU.ANY UP1, P0 ;  /* 0x0000000000ff7886 */ /* 0x008fe20000020100 */
[----:B------:R-:W-:-:S13]  /*2030*/  PLOP3.LUT P0, PT, PT, PT, UP1, 0x80, 0x8 ;  /* 0x000000000008781c */ /* 0x000fda0003f0f018 */
[----:B-1----:R-:W-:Y:S02]  /*2040*/  @P0 LOP3.LUT R0, R5, 0xffff, RZ, 0xc0, !PT ;  /* 0x0000ffff05000812 */ /* 0x002fe400078ec0ff */
[----:B------:R-:W-:Y:S02]  /*2050*/  @P0 MOV R2, R4 ;  /* 0x0000000400020202 */ /* 0x000fe40000000f00 */
[----:B------:R-:W-:Y:S01]  /*2060*/  @P0 R2UR UR7, R0 ;  /* 0x00000000000702ca */ /* 0x000fe200000e0000 */
[----:B------:R-:W-:Y:S01]  /*2070*/  VIADD R0, R3, 0x70 ;  /* 0x0000007003007836 */ /* 0x000fe20000000000 */
[----:B------:R-:W-:Y:S02]  /*2080*/  @P0 SHF.R.U32.HI R4, RZ, 0x10, R5 ;  /* 0x00000010ff040819 */ /* 0x000fe40000011605 */
[----:B------:R-:W-:Y:S02]  /*2090*/  @P0 R2UR UR8, R2 ;  /* 0x00000000020802ca */ /* 0x000fe400000e0000 */
[----:B------:R-:W-:-:S02]  /*20a0*/  PRMT R0, RZ, 0x654, R0 ;  /* 0x00000654ff007816 */ /* 0x000fc40000000000 */
[----:B------:R-:W-:Y:S02]  /*20b0*/  @P0 R2UR UR4, R4 ;  /* 0x00000000040402ca */ /* 0x000fe400000e0000 */
[----:B------:R1:W-:Y:S03]  /*20c0*/  SYNCS.ARRIVE.TRANS64.RED.A1T0 RZ, [R0+URZ], RZ ;  /* 0x000000ff00ff79a7 */ /* 0x0003e600081004ff */
[----:B------:R-:W-:-:S04]  /*20d0*/  @UP1 UMOV UR27, UR7 ;  /* 0x00000007001b1c82 */ /* 0x000fc80008000000 */
[----:B------:R-:W-:-:S04]  /*20e0*/  @UP1 UMOV UR37, UR8 ;  /* 0x0000000800251c82 */ /* 0x000fc80008000000 */
[----:B------:R-:W-:Y:S01]  /*20f0*/  @UP1 UMOV UR36, UR4 ;  /* 0x0000000400241c82 */ /* 0x000fe20008000000 */
[----:B------:R-:W-:Y:S05]  /*2100*/  BRA.U !UP0, `(.L_x_40) ;  /* 0x0000000108d47547 */ /* 0x000fea000b800000 */
[----:B------:R-:W2:Y:S01]  /*2110*/  LDCU.128 UR12, c[0x0][0xb10] ;  /* 0x00016200ff0c77ac */ /* 0x000ea20008000c00 */
[----:B------:R-:W3:Y:S01]  /*2120*/  LDCU UR26, c[0x0][0xb20] ;  /* 0x00016400ff1a77ac */ /* 0x000ee20008000800 */
[----:B------:R-:W4:Y:S01]  /*2130*/  LDCU UR20, c[0x0][0xb0c] ;  /* 0x00016180ff1477ac */ /* 0x000f220008000800 */
[----:B------:R-:W1:Y:S01]  /*2140*/  LDCU.64 UR10, c[0x0][0xb28] ;  /* 0x00016500ff0a77ac */ /* 0x000e620008000a00 */
[----:B------:R-:W-:Y:S02]  /*2150*/  UISETP.NE.AND UP3, UPT, UR42, 0x1, UPT ;  /* 0x000000012a00788c */ /* 0x000fe4000bf65270 */
[----:B--2---:R-:W-:Y:S02]  /*2160*/  UIMAD.WIDE.U32 UR16, UR38, UR15, URZ ;  /* 0x0000000f261072a5 */ /* 0x004fe4000f8e00ff */
[----:B------:R-:W-:Y:S02]  /*2170*/  UIMAD.WIDE.U32 UR8, UR39, UR12, URZ ;  /* 0x0000000c270872a5 */ /* 0x000fe4000f8e00ff */
[----:B------:R-:W-:-:S02]  /*2180*/  UISETP.NE.AND UP0, UPT, UR14, 0x1, UPT ;  /* 0x000000010e00788c */ /* 0x000fc4000bf05270 */
[----:B------:R-:W-:Y:S01]  /*2190*/  UIMAD.WIDE.U32 UR22, UR27, UR15, URZ ;  /* 0x0000000f1b1672a5 */ /* 0x000fe2000f8e00ff */
[----:B------:R-:W-:Y:S02]  /*21a0*/  UMOV UR16, UR17 ;  /* 0x0000001100107c82 */ /* 0x000fe40008000000 */
[----:B------:R-:W-:Y:S01]  /*21b0*/  UMOV UR8, UR9 ;  /* 0x0000000900087c82 */ /* 0x000fe20008000000 */
[----:B---3--:R-:W-:Y:S02]  /*21c0*/  USHF.R.U32.HI UR16, URZ, UR26, UR16 ;  /* 0x0000001aff107299 */ /* 0x008fe40008011610 */
[----:B----4-:R-:W-:Y:S02]  /*21d0*/  UISETP.NE.AND UP2, UPT, UR20, 0x1, UPT ;  /* 0x000000011400788c */ /* 0x010fe4000bf45270 */
[----:B------:R-:W-:Y:S02]  /*21e0*/  USHF.R.U32.HI UR8, URZ, UR13, UR8 ;  /* 0x0000000dff087299 */ /* 0x000fe40008011608 */
[----:B------:R-:W-:-:S02]  /*21f0*/  USEL UR7, UR38, UR16, !UP0 ;  /* 0x0000001026077287 */ /* 0x000fc4000c000000 */
[----:B------:R-:W-:Y:S02]  /*2200*/  USEL UR8, UR39, UR8, !UP2 ;  /* 0x0000000827087287 */ /* 0x000fe4000d000000 */
[----:B-1----:R-:W-:Y:S01]  /*2210*/  UIMAD.WIDE.U32 UR16, UR7, UR10, URZ ;  /* 0x0000000a071072a5 */ /* 0x002fe2000f8e00ff */
[----:B------:R-:W-:Y:S01]  /*2220*/  UMOV UR4, UR23 ;  /* 0x0000001700047c82 */ /* 0x000fe20008000000 */
[----:B------:R-:W-:Y:S02]  /*2230*/  UIMAD.WIDE.U32 UR18, UR37, UR12, URZ ;  /* 0x0000000c251272a5 */ /* 0x000fe4000f8e00ff */
[----:B------:R-:W-:-:S03]  /*2240*/  UIMAD.WIDE.U32 UR22, UR8, UR10, URZ ;  /* 0x0000000a081672a5 */ /* 0x000fc6000f8e00ff */
[----:B------:R-:W-:Y:S01]  /*2250*/  UMOV UR16, UR17 ;  /* 0x0000001100107c82 */ /* 0x000fe20008000000 */
[----:B------:R-:W-:Y:S02]  /*2260*/  USHF.R.U32.HI UR4, URZ, UR26, UR4 ;  /* 0x0000001aff047299 */ /* 0x000fe40008011604 */
[----:B------:R-:W-:Y:S01]  /*2270*/  @UP3 USHF.R.U32.HI UR7, URZ, UR11, UR16 ;  /* 0x0000000bff073299 */ /* 0x000fe20008011610 */
[----:B------:R-:W-:Y:S01]  /*2280*/  UMOV UR18, UR19 ;  /* 0x0000001300127c82 */ /* 0x000fe20008000000 */
[----:B------:R-:W-:Y:S01]  /*2290*/  UMOV UR22, UR23 ;  /* 0x0000001700167c82 */ /* 0x000fe20008000000 */
[----:B------:R-:W-:Y:S02]  /*22a0*/  USHF.R.U32.HI UR13, URZ, UR13, UR18 ;  /* 0x0000000dff0d7299 */ /* 0x000fe40008011612 */
[----:B------:R-:W-:Y:S02]  /*22b0*/  USEL UR4, UR27, UR4, !UP0 ;  /* 0x000000041b047287 */ /* 0x000fe4000c000000 */
[----:B------:R-:W-:-:S02]  /*22c0*/  @UP3 USHF.R.U32.HI UR8, URZ, UR11, UR22 ;  /* 0x0000000bff083299 */ /* 0x000fc40008011616 */
[----:B------:R-:W-:Y:S02]  /*22d0*/  UIMAD UR9, UR42, UR7, URZ ;  /* 0x000000072a0972a4 */ /* 0x000fe4000f8e02ff */
[----:B------:R-:W-:Y:S02]  /*22e0*/  USEL UR7, UR37, UR13, !UP2 ;  /* 0x0000000d25077287 */ /* 0x000fe4000d000000 */
[----:B------:R-:W-:Y:S02]  /*22f0*/  UIMAD UR12, UR42, UR8, URZ ;  /* 0x000000082a0c72a4 */ /* 0x000fe4000f8e02ff */
[----:B------:R-:W-:Y:S02]  /*2300*/  UISETP.GE.AND UP0, UPT, UR4, UR9, UPT ;  /* 0x000000090400728c */ /* 0x000fe4000bf06270 */
[----:B------:R-:W-:Y:S02]  /*2310*/  UIMAD.WIDE.U32 UR16, UR4, UR10, URZ ;  /* 0x0000000a041072a5 */ /* 0x000fe4000f8e00ff */
[----:B------:R-:W-:-:S02]  /*2320*/  UISETP.GE.OR UP0, UPT, UR7, UR12, UP0 ;  /* 0x0000000c0700728c */ /* 0x000fc40008706670 */
[----:B------:R-:W-:Y:S02]  /*2330*/  UIMAD.WIDE.U32 UR12, UR7, UR10, URZ ;  /* 0x0000000a070c72a5 */ /* 0x000fe4000f8e00ff */
[----:B------:R-:W-:Y:S01]  /*2340*/  UIADD3 UR15, UPT, UPT, -UR4, URZ, URZ ;  /* 0x000000ff040f7290 */ /* 0x000fe2000fffe1ff */
[----:B------:R-:W-:Y:S01]  /*2350*/  UMOV UR10, UR17 ;  /* 0x00000011000a7c82 */ /* 0x000fe20008000000 */
[----:B------:R-:W-:Y:S02]  /*2360*/  UIADD3 UR12, UPT, UPT, -UR7, URZ, URZ ;  /* 0x000000ff070c7290 */ /* 0x000fe4000fffe1ff */
[----:B------:R-:W-:-:S03]  /*2370*/  USHF.R.U32.HI UR10, URZ, UR11, UR10 ;  /* 0x0000000bff0a7299 */ /* 0x000fc6000801160a */
[----:B------:R-:W-:Y:S01]  /*2380*/  @!UP0 UMOV UR9, UR13 ;  /* 0x0000000d00098c82 */ /* 0x000fe20008000000 */
[----:B------:R-:W-:Y:S02]  /*2390*/  UIMAD UR15, UR14, UR15, UR27 ;  /* 0x0000000f0e0f72a4 */ /* 0x000fe4000f8e021b */
[----:B------:R-:W-:Y:S02]  /*23a0*/  USEL UR10, UR4, UR10, !UP3 ;  /* 0x0000000a040a7287 */ /* 0x000fe4000d800000 */
[----:B------:R-:W-:Y:S02]  /*23b0*/  @!UP0 USHF.R.U32.HI UR9, URZ, UR11, UR9 ;  /* 0x0000000bff098299 */ /* 0x000fe40008011609 */
[----:B------:R-:W-:Y:S02]  /*23c0*/  UIADD3 UR11, UPT, UPT, -UR10, URZ, URZ ;  /* 0x000000ff0a0b7290 */ /* 0x000fe4000fffe1ff */
[----:B------:R-:W-:Y:S02]  /*23d0*/  @!UP0 USEL UR9, UR7, UR9, !UP3 ;  /* 0x0000000907098287 */ /* 0x000fe4000d800000 */
[----:B------:R-:W-:-:S02]  /*23e0*/  UIMAD UR11, UR42, UR11, UR4 ;  /* 0x0000000b2a0b72a4 */ /* 0x000fc4000f8e0204 */
[----:B------:R-:W-:Y:S02]  /*23f0*/  @!UP0 UIADD3 UR10, UPT, UPT, UR10, -UR9, URZ ;  /* 0x800000090a0a8290 */ /* 0x000fe4000fffe0ff */
[----:B------:R-:W-:Y:S02]  /*2400*/  @!UP0 UIMAD UR9, UR11, UR8, UR9 ;  /* 0x000000080b0982a4 */ /* 0x000fe4000f8e0209 */
[----:B------:R-:W-:Y:S02]  /*2410*/  @!UP0 UIMAD UR4, UR42, UR10, UR7 ;  /* 0x0000000a2a0482a4 */ /* 0x000fe4000f8e0207 */
[----:B------:R-:W-:Y:S02]  /*2420*/  UIMAD UR8, UR20, UR12, UR37 ;  /* 0x0000000c140872a4 */ /* 0x000fe4000f8e0225 */
[----:B------:R-:W-:Y:S01]  /*2430*/  UIMAD UR27, UR4, UR14, UR15 ;  /* 0x0000000e041b72a4 */ /* 0x000fe2000f8e020f */
[----:B------:R-:W-:Y:S02]  /*2440*/  @!UP0 UMOV UR7, UR9 ;  /* 0x0000000900078c82 */ /* 0x000fe40008000000 */
[----:B------:R-:W-:-:S12]  /*2450*/  UIMAD UR37, UR7, UR20, UR8 ;  /* 0x00000014072572a4 */ /* 0x000fd8000f8e0208 */
.L_x_40:
[----:B------:R-:W2:Y:S02]  /*2460*/  LDCU UR4, c[0x0][0xb30] ;  /* 0x00016600ff0477ac */ /* 0x000ea40008000800 */
[----:B--2---:R-:W-:-:S09]  /*2470*/  UISETP.NE.AND UP0, UPT, UR4, 0x1, UPT ;  /* 0x000000010400788c */ /* 0x004fd2000bf05270 */
[----:B------:R-:W-:Y:S05]  /*2480*/  BRA.U UP0, `(.L_x_41) ;  /* 0x0000000100447547 */ /* 0x000fea000b800000 */
[----:B------:R-:W2:Y:S01]  /*2490*/  LDCU.128 UR12, c[0x0][0xb10] ;  /* 0x00016200ff0c77ac */ /* 0x000ea20008000c00 */
[----:B------:R-:W3:Y:S01]  /*24a0*/  LDCU UR16, c[0x0][0xb0c] ;  /* 0x00016180ff1077ac */ /* 0x000ee20008000800 */
[----:B------:R-:W4:Y:S01]  /*24b0*/  LDCU UR17, c[0x0][0xb20] ;  /* 0x00016400ff1177ac */ /* 0x000f220008000800 */
[----:B--2---:R-:W-:Y:S02]  /*24c0*/  UIMAD.WIDE.U32 UR10, UR37, UR12, URZ ;  /* 0x0000000c250a72a5 */ /* 0x004fe4000f8e00ff */
[----:B------:R-:W-:Y:S02]  /*24d0*/  UIMAD.WIDE.U32 UR8, UR27, UR15, URZ ;  /* 0x0000000f1b0872a5 */ /* 0x000fe4000f8e00ff */
[----:B---3--:R-:W-:Y:S02]  /*24e0*/  UISETP.NE.AND UP2, UPT, UR16, 0x1, UPT ;  /* 0x000000011000788c */ /* 0x008fe4000bf45270 */
[----:B------:R-:W-:Y:S01]  /*24f0*/  UISETP.NE.AND UP0, UPT, UR14, 0x1, UPT ;  /* 0x000000010e00788c */ /* 0x000fe2000bf05270 */
[----:B------:R-:W-:-:S02]  /*2500*/  UMOV UR7, UR11 ;  /* 0x0000000b00077c82 */ /* 0x000fc40008000000 */
[----:B------:R-:W-:Y:S01]  /*2510*/  UMOV UR4, UR9 ;  /* 0x0000000900047c82 */ /* 0x000fe20008000000 */
[----:B------:R-:W-:Y:S02]  /*2520*/  USHF.R.U32.HI UR7, URZ, UR13, UR7 ;  /* 0x0000000dff077299 */ /* 0x000fe40008011607 */
[----:B----4-:R-:W-:Y:S02]  /*2530*/  USHF.R.U32.HI UR4, URZ, UR17, UR4 ;  /* 0x00000011ff047299 */ /* 0x010fe40008011604 */
[----:B------:R-:W-:Y:S02]  /*2540*/  USEL UR7, UR37, UR7, !UP2 ;  /* 0x0000000725077287 */ /* 0x000fe4000d000000 */
[----:B------:R-:W-:-:S04]  /*2550*/  USEL UR4, UR27, UR4, !UP0 ;  /* 0x000000041b047287 */ /* 0x000fc8000c000000 */
[----:B------:R-:W-:Y:S02]  /*2560*/  UIADD3 UR8, UPT, UPT, UR7, -UR4, URZ ;  /* 0x8000000407087290 */ /* 0x000fe4000fffe0ff */
[----:B------:R-:W-:Y:S02]  /*2570*/  UIADD3 UR4, UPT, UPT, -UR7, UR4, URZ ;  /* 0x0000000407047290 */ /* 0x000fe4000fffe1ff */
[----:B------:R-:W-:Y:S02]  /*2580*/  UIMAD UR27, UR8, UR14, UR27 ;  /* 0x0000000e081b72a4 */ /* 0x000fe4000f8e021b */
[----:B------:R-:W-:-:S12]  /*2590*/  UIMAD UR37, UR4, UR16, UR37 ;  /* 0x00000010042572a4 */ /* 0x000fd8000f8e0225 */
.L_x_41:
[----:B------:R-:W-:Y:S01]  /*25a0*/  VIADD R11, R11, 0x1 ;  /* 0x000000010b0b7836 */ /* 0x000fe20000000000 */
[----:B------:R-:W-:Y:S01]  /*25b0*/  PLOP3.LUT P1, PT, PT, PT, PT, 0x80, 0x8 ;  /* 0x000000000008781c */ /* 0x000fe20003f2f070 */
[----:B------:R-:W-:Y:S02]  /*25c0*/  UIADD3 UR46, UPT, UPT, UR37, UR60, URZ ;  /* 0x0000003c252e7290 */ /* 0x000fe4000fffe0ff */
[----:B------:R-:W-:Y:S01]  /*25d0*/  UIADD3 UR45, UPT, UPT, UR27, UR57, URZ ;  /* 0x000000391b2d7290 */ /* 0x000fe2000fffe0ff */
[----:B------:R-:W-:-:S04]  /*25e0*/  ISETP.NE.AND P0, PT, R11, 0x2, PT ;  /* 0x000000020b00780c */ /* 0x000fc80003f05270 */
[----:B-1----:R-:W-:Y:S02]  /*25f0*/  SEL R0, RZ, 0x1, P0 ;  /* 0x00000001ff007807 */ /* 0x002fe40000000000 */
[----:B------:R-:W-:Y:S02]  /*2600*/  SEL R11, R11, RZ, P0 ;  /* 0x000000ff0b0b7207 */ /* 0x000fe40000000000 */
[----:B------:R-:W-:Y:S01]  /*2610*/  LOP3.LUT R10, R10, R0, RZ, 0x3c, !PT ;  /* 0x000000000a0a7212 */ /* 0x000fe200078e3cff */
[----:B------:R-:W-:Y:S06]  /*2620*/  BRA.U UP1, `(.L_x_42) ;  /* 0xfffffff101447547 */ /* 0x000fec000b83ffff */
[----:B------:R-:W-:Y:S01]  /*2630*/  UIADD3 UR7, UPT, UPT, UR6, 0x20, URZ ;  /* 0x0000002006077890 */ /* 0x000fe2000fffe0ff */
[----:B------:R-:W-:-:S03]  /*2640*/  SHF.L.U32 R2, R12, 0x1f, RZ ;  /* 0x0000001f0c027819 */ /* 0x000fc600000006ff */
[----:B------:R-:W-:-:S09]  /*2650*/  ULEA UR4, UR5, UR7, 0x3 ;  /* 0x0000000705047291 */ /* 0x000fd2000f8e18ff */
[----:B------:R-:W1:Y:S02]  /*2660*/  SYNCS.PHASECHK.TRANS64.TRYWAIT P0, [UR4], R2 ;  /* 0x00000002ff0075a7 */ /* 0x000e640008001104 */
[----:B-1----:R-:W-:Y:S05]  /*2670*/  @!P0 BRA `(.L_x_43) ;  /* 0x0000004000708947 */ /* 0x002fea0003800000 */
.L_x_107:
[----:B------:R-:W-:-:S04]  /*2680*/  UIADD3 UR4, UPT, UPT, UR5, 0x1, URZ ;  /* 0x0000000105047890 */ /* 0x000fc8000fffe0ff */
[----:B------:R-:W-:-:S04]  /*2690*/  UISETP.NE.AND UP0, UPT, UR4, 0x4, UPT ;  /* 0x000000040400788c */ /* 0x000fc8000bf05270 */
[----:B------:R-:W-:Y:S02]  /*26a0*/  USEL UR6, URZ, 0x1, UP0 ;  /* 0x00000001ff067887 */ /* 0x000fe40008000000 */
[----:B------:R-:W-:-:S04]  /*26b0*/  USEL UR4, UR4, URZ, UP0 ;  /* 0x000000ff04047287 */ /* 0x000fc80008000000 */
[----:B------:R-:W-:Y:S01]  /*26c0*/  ULEA UR5, UR4, UR7, 0x3 ;  /* 0x0000000704057291 */ /* 0x000fe2000f8e18ff */
[----:B-1----:R-:W-:-:S04]  /*26d0*/  LOP3.LUT R2, R12, UR6, RZ, 0x3c, !PT ;  /* 0x000000060c027c12 */ /* 0x002fc8000f8e3cff */
[----:B------:R-:W-:-:S04]  /*26e0*/  SHF.L.U32 R3, R2, 0x1f, RZ ;  /* 0x0000001f02037819 */ /* 0x000fc800000006ff */
[----:B------:R-:W1:Y:S02]  /*26f0*/  SYNCS.PHASECHK.TRANS64.TRYWAIT P0, [UR5], R3 ;  /* 0x00000003ff0075a7 */ /* 0x000e640008001105 */
[----:B-1----:R-:W-:Y:S05]  /*2700*/  @!P0 BRA `(.L_x_44) ;  /* 0x0000004000648947 */ /* 0x002fea0003800000 */
.L_x_109:
[----:B------:R-:W-:-:S04]  /*2710*/  UIADD3 UR4, UPT, UPT, UR4, 0x1, URZ ;  /* 0x0000000104047890 */ /* 0x000fc8000fffe0ff */
[----:B------:R-:W-:-:S04]  /*2720*/  UISETP.NE.AND UP0, UPT, UR4, 0x4, UPT ;  /* 0x000000040400788c */ /* 0x000fc8000bf05270 */
[----:B------:R-:W-:Y:S02]  /*2730*/  USEL UR6, URZ, 0x1, UP0 ;  /* 0x00000001ff067887 */ /* 0x000fe40008000000 */
[----:B------:R-:W-:-:S04]  /*2740*/  USEL UR4, UR4, URZ, UP0 ;  /* 0x000000ff04047287 */ /* 0x000fc80008000000 */
[----:B------:R-:W-:Y:S01]  /*2750*/  ULEA UR5, UR4, UR7, 0x3 ;  /* 0x0000000704057291 */ /* 0x000fe2000f8e18ff */
[----:B------:R-:W-:-:S04]  /*2760*/  LOP3.LUT R2, R2, UR6, RZ, 0x3c, !PT ;  /* 0x0000000602027c12 */ /* 0x000fc8000f8e3cff */
[----:B-1----:R-:W-:-:S04]  /*2770*/  SHF.L.U32 R3, R2, 0x1f, RZ ;  /* 0x0000001f02037819 */ /* 0x002fc800000006ff */
[----:B------:R-:W1:Y:S02]  /*2780*/  SYNCS.PHASECHK.TRANS64.TRYWAIT P0, [UR5], R3 ;  /* 0x00000003ff0075a7 */ /* 0x000e640008001105 */
[----:B-1----:R-:W-:Y:S05]  /*2790*/  @!P0 BRA `(.L_x_45) ;  /* 0x0000004000588947 */ /* 0x002fea0003800000 */
.L_x_111:
[----:B------:R-:W-:-:S04]  /*27a0*/  UIADD3 UR4, UPT, UPT, UR4, 0x1, URZ ;  /* 0x0000000104047890 */ /* 0x000fc8000fffe0ff */
[----:B------:R-:W-:-:S04]  /*27b0*/  UISETP.NE.AND UP0, UPT, UR4, 0x4, UPT ;  /* 0x000000040400788c */ /* 0x000fc8000bf05270 */
[----:B------:R-:W-:Y:S02]  /*27c0*/  USEL UR5, URZ, 0x1, UP0 ;  /* 0x00000001ff057887 */ /* 0x000fe40008000000 */
[----:B------:R-:W-:-:S04]  /*27d0*/  USEL UR4, UR4, URZ, UP0 ;  /* 0x000000ff04047287 */ /* 0x000fc80008000000 */
[----:B------:R-:W-:Y:S01]  /*27e0*/  ULEA UR4, UR4, UR7, 0x3 ;  /* 0x0000000704047291 */ /* 0x000fe2000f8e18ff */
[----:B------:R-:W-:-:S04]  /*27f0*/  LOP3.LUT R2, R2, UR5, RZ, 0x3c, !PT ;  /* 0x0000000502027c12 */ /* 0x000fc8000f8e3cff */
[----:B------:R-:W-:Y:S01]  /*2800*/  SHF.L.U32 R2, R2, 0x1f, RZ ;  /* 0x0000001f02027819 */ /* 0x000fe200000006ff */
[----:B-1----:R-:W-:-:S07]  /*2810*/  IMAD.U32 R0, RZ, RZ, UR4 ;  /* 0x00000004ff007e24 */ /* 0x002fce000f8e00ff */
.L_x_46:
[----:B-1----:R1:W2:Y:S02]  /*2820*/  SYNCS.PHASECHK.TRANS64.TRYWAIT P0, [R0+URZ], R2 ;  /* 0x00000002000075a7 */ /* 0x0022a400080011ff */
[----:B--2---:R-:W-:Y:S05]  /*2830*/  @!P0 NANOSLEEP.SYNCS 0x989680 ;  /* 0x009896800000895d */ /* 0x004fea0003900000 */
[----:B------:R-:W2:Y:S02]  /*2840*/  @!P0 SYNCS.PHASECHK.TRANS64 P0, [R0+URZ], R2 ;  /* 0x00000002000085a7 */ /* 0x000ea400080010ff */
[----:B--2---:R-:W-:Y:S05]  /*2850*/  @P0 EXIT ;  /* 0x000000000000094d */ /* 0x004fea0003800000 */
[----:B------:R-:W-:Y:S05]  /*2860*/  BRA `(.L_x_46) ;  /* 0xfffffffc00ec7947 */ /* 0x000fea000383ffff */
.L_x_22:
[----:B------:R-:W-:-:S04]  /*2870*/  UISETP.NE.AND UP0, UPT, UR48, URZ, UPT ;  /* 0x000000ff3000728c */ /* 0x000fc8000bf05270 */
[----:B------:R-:W-:-:S09]  /*2880*/  UISETP.NE.OR UP0, UPT, UR18, 0x1, UP0 ;  /* 0x000000011200788c */ /* 0x000fd20008705670 */
[----:B------:R-:W-:Y:S05]  /*2890*/  BRA.U UP0, `(.L_x_47) ;  /* 0x0000000500487547 */ /* 0x000fea000b800000 */
[----:B------:R-:W-:Y:S01]  /*28a0*/  ISETP.GE.U32.AND P2, PT, R0, 0x2, PT ;  /* 0x000000020000780c */ /* 0x000fe20003f46070 */
[----:B------:R-:W-:Y:S01]  /*28b0*/  IMAD.MOV.U32 R12, RZ, RZ, 0x1 ;  /* 0x00000001ff0c7424 */ /* 0x000fe200078e00ff */
[----:B------:R-:W-:Y:S02]  /*28c0*/  CS2R R10, SRZ ;  /* 0x00000000000a7805 */ /* 0x000fe4000001ff00 */
[----:B------:R-:W-:Y:S01]  /*28d0*/  CS2R R8, SRZ ;  /* 0x0000000000087805 */ /* 0x000fe2000001ff00 */
[----:B------:R-:W-:Y:S01]  /*28e0*/  UMOV UR6, 0x400 ;  /* 0x0000040000067882 */ /* 0x000fe20000000000 */
[----:B------:R-:W-:Y:S01]  /*28f0*/  UMOV UR5, URZ ;  /* 0x000000ff00057c82 */ /* 0x000fe20008000000 */
[----:B------:R-:W-:-:S12]  /*2900*/  ULEA UR6, UR48, UR6, 0x18 ;  /* 0x0000000630067291 */ /* 0x000fd8000f8ec0ff */
.L_x_51:
[----:B------:R-:W-:Y:S02]  /*2910*/  LEA R2, R8, UR6, 0x3 ;  /* 0x0000000608027c11 */ /* 0x000fe4000f8e18ff */
[----:B------:R-:W-:-:S03]  /*2920*/  SHF.L.U32 R4, R9, 0x1f, RZ ;  /* 0x0000001f09047819 */ /* 0x000fc600000006ff */
[----:B------:R-:W-:Y:S01]  /*2930*/  VIADD R5, R2, 0xd0 ;  /* 0x000000d002057836 */ /* 0x000fe20000000000 */
[----:B------:R-:W2:Y:S02]  /*2940*/  SYNCS.PHASECHK.TRANS64.TRYWAIT P0, [R2+URZ+0xc0], R4 ;  /* 0x0000c004020075a7 */ /* 0x000ea400080011ff */
[----:B--2---:R-:W-:Y:S05]  /*2950*/  @!P0 BRA `(.L_x_48) ;  /* 0x0000004000008947 */ /* 0x004fea0003800000 */
.L_x_112:
[----:B------:R-:W-:Y:S01]  /*2960*/  ULEA UR4, UR5, UR6, 0x3 ;  /* 0x0000000605047291 */ /* 0x000fe2000f8e18ff */
[----:B--2---:R-:W-:Y:S01]  /*2970*/  PRMT R2, RZ, 0x654, R5 ;  /* 0x00000654ff027816 */ /* 0x004fe20000000005 */
[----:B------:R-:W-:Y:S01]  /*2980*/  @!P2 IMAD.MOV.U32 R4, RZ, RZ, 0x10 ;  /* 0x00000010ff04a424 */ /* 0x000fe200078e00ff */
[----:B------:R-:W-:Y:S01]  /*2990*/  SHF.L.U32 R5, R12, 0x1f, RZ ;  /* 0x0000001f0c057819 */ /* 0x000fe200000006ff */
[----:B------:R-:W-:Y:S01]  /*29a0*/  UIADD3 UR7, UPT, UPT, UR4, 0x60, URZ ;  /* 0x0000006004077890 */ /* 0x000fe2000fffe0ff */
[----:B------:R2:W-:Y:S05]  /*29b0*/  SYNCS.ARRIVE.TRANS64.RED.A1T0 RZ, [R2+URZ], RZ ;  /* 0x000000ff02ff79a7 */ /* 0x0005ea00081004ff */
[----:B------:R-:W-:Y:S01]  /*29c0*/  IMAD.U32 R6, RZ, RZ, UR7 ;  /* 0x00000007ff067e24 */ /* 0x000fe2000f8e00ff */
[----:B------:R-:W3:Y:S04]  /*29d0*/  SYNCS.PHASECHK.TRANS64.TRYWAIT P0, [UR4+0x70], R5 ;  /* 0x00007005ff0075a7 */ /* 0x000ee80008001104 */
[----:B------:R-:W-:Y:S01]  /*29e0*/  PRMT R6, R0, 0x654, R6 ;  /* 0x0000065400067816 */ /* 0x000fe20000000006 */
[----:B--23--:R-:W-:Y:S06]  /*29f0*/  @!P0 BRA `(.L_x_49) ;  /* 0x0000003c00ec8947 */ /* 0x00cfec0003800000 */
.L_x_114:
[----:B------:R-:W-:Y:S01]  /*2a00*/  ULEA UR8, UR5, UR6, 0x4 ;  /* 0x0000000605087291 */ /* 0x000fe2000f8e20ff */
[----:B------:R-:W-:Y:S01]  /*2a10*/  SEL R3, R6, R3, !P2 ;  /* 0x0000000306037207 */ /* 0x000fe20005000000 */
[----:B------:R-:W-:Y:S01]  /*2a20*/  UIADD3 UR9, UPT, UPT, UR4, 0x60, URZ ;  /* 0x0000006004097890 */ /* 0x000fe2000fffe0ff */
[----:B--2---:R-:W-:Y:S01]  /*2a30*/  LEA R2, R11, UR6, 0x3 ;  /* 0x000000060b027c11 */ /* 0x004fe2000f8e18ff */
[----:B------:R-:W-:Y:S01]  /*2a40*/  UIADD3 UR8, UPT, UPT, UR8, 0xf0, URZ ;  /* 0x000000f008087890 */ /* 0x000fe2000fffe0ff */
[----:B------:R2:W-:Y:S01]  /*2a50*/  @!P2 SYNCS.ARRIVE.TRANS64.RED RZ, [R3+URZ], R4 ;  /* 0x0000000403ffa9a7 */ /* 0x0005e200080004ff */
[----:B------:R-:W-:Y:S01]  /*2a60*/  UIADD3 UR4, UPT, UPT, UR5, 0x1, URZ ;  /* 0x0000000105047890 */ /* 0x000fe2000fffe0ff */
[----:B------:R-:W-:-:S03]  /*2a70*/  VIADD R8, R8, 0x1 ;  /* 0x0000000108087836 */ /* 0x000fc60000000000 */
[----:B------:R-:W-:Y:S02]  /*2a80*/  UISETP.NE.AND UP0, UPT, UR4, 0x2, UPT ;  /* 0x000000020400788c */ /* 0x000fe4000bf05270 */
[----:B------:R-:W-:Y:S01]  /*2a90*/  ISETP.NE.AND P0, PT, R8, 0x2, PT ;  /* 0x000000020800780c */ /* 0x000fe20003f05270 */
[----:B------:R-:W-:Y:S06]  /*2aa0*/  UGETNEXTWORKID.BROADCAST [UR8], [UR9] ;  /* 0x00000000080073ca */ /* 0x000fec0008000100 */
[----:B------:R-:W-:Y:S02]  /*2ab0*/  USEL UR7, URZ, 0x1, UP0 ;  /* 0x00000001ff077887 */ /* 0x000fe40008000000 */
[----:B------:R-:W-:-:S04]  /*2ac0*/  USEL UR5, UR4, URZ, UP0 ;  /* 0x000000ff04057287 */ /* 0x000fc80008000000 */
[----:B------:R-:W-:Y:S02]  /*2ad0*/  LOP3.LUT R12, R12, UR7, RZ, 0x3c, !PT ;  /* 0x000000070c0c7c12 */ /* 0x000fe4000f8e3cff */
[----:B--2---:R-:W-:-:S04]  /*2ae0*/  SHF.L.U32 R4, R10, 0x1f, RZ ;  /* 0x0000001f0a047819 */ /* 0x004fc800000006ff */
[----:B------:R-:W2:Y:S02]  /*2af0*/  SYNCS.PHASECHK.TRANS64.TRYWAIT P1, [R2+URZ+0x60], R4 ;  /* 0x00006004020075a7 */ /* 0x000ea400080211ff */
[----:B--2---:R-:W-:Y:S05]  /*2b00*/  @!P1 BRA `(.L_x_50) ;  /* 0x0000003c00c09947 */ /* 0x004fea0003800000 */
.L_x_115:
[C---:B--2---:R-:W-:Y:S01]  /*2b10*/  LEA R4, R11.reuse, UR6, 0x4 ;  /* 0x000000060b047c11 */ /* 0x044fe2000f8e20ff */
[----:B------:R-:W-:Y:S01]  /*2b20*/  VIADD R2, R2, 0x70 ;  /* 0x0000007002027836 */ /* 0x000fe20000000000 */
[----:B------:R-:W-:Y:S01]  /*2b30*/  SEL R8, R8, RZ, P0 ;  /* 0x000000ff08087207 */ /* 0x000fe20000000000 */
[----:B------:R-:W-:-:S03]  /*2b40*/  VIADD R11, R11, 0x1 ;  /* 0x000000010b0b7836 */ /* 0x000fc60000000000 */
[----:B------:R-:W2:Y:S01]  /*2b50*/  LDS.128 R4, [R4+0xf0] ;  /* 0x0000f00004047984 */ /* 0x000ea20000000c00 */
[----:B------:R-:W-:Y:S02]  /*2b60*/  PRMT R2, RZ, 0x654, R2 ;  /* 0x00000654ff027816 */ /* 0x000fe40000000002 */
[C---:B------:R-:W-:Y:S01]  /*2b70*/  ISETP.NE.AND P1, PT, R11.reuse, 0x2, PT ;  /* 0x000000020b00780c */ /* 0x040fe20003f25270 */
[----:B------:R-:W-:Y:S01]  /*2b80*/  @!PT LDS RZ, [RZ] ;  /* 0x00000000fffff984 */ /* 0x000fe20000000800 */
[----:B------:R-:W-:Y:S01]  /*2b90*/  @!PT LDS RZ, [RZ] ;  /* 0x00000000fffff984 */ /* 0x000fe20000000800 */
[----:B------:R-:W-:Y:S01]  /*2ba0*/  @!PT LDS RZ, [RZ] ;  /* 0x00000000fffff984 */ /* 0x000fe20000000800 */
[----:B------:R-:W-:Y:S01]  /*2bb0*/  @!PT LDS RZ, [RZ] ;  /* 0x00000000fffff984 */ /* 0x000fe20000000800 */
[----:B------:R3:W-:Y:S06]  /*2bc0*/  MEMBAR.ALL.CTA ;  /* 0x0000000000007992 */ /* 0x0007ec0000008000 */
[----:B---3--:R-:W3:Y:S01]  /*2bd0*/  FENCE.VIEW.ASYNC.S ;  /* 0x00000000000073c6 */ /* 0x008ee20000000000 */
[----:B------:R-:W-:Y:S01]  /*2be0*/  SEL R11, R11, RZ, P1 ;  /* 0x000000ff0b0b7207 */ /* 0x000fe20000800000 */
[----:B---3--:R3:W-:Y:S01]  /*2bf0*/  SYNCS.ARRIVE.TRANS64.RED.A1T0 RZ, [R2+URZ], RZ ;  /* 0x000000ff02ff79a7 */ /* 0x0087e200081004ff */
[----:B--2---:R-:W-:-:S02]  /*2c00*/  LOP3.LUT P3, RZ, R6, 0x1, RZ, 0xc0, !PT ;  /* 0x0000000106ff7812 */ /* 0x004fc4000786c0ff */
[----:B------:R-:W-:-:S04]  /*2c10*/  SEL R4, RZ, 0x1, P1 ;  /* 0x00000001ff047807 */ /* 0x000fc80000800000 */
[----:B------:R-:W-:Y:S02]  /*2c20*/  LOP3.LUT R10, R10, R4, RZ, 0x3c, !PT ;  /* 0x000000040a0a7212 */ /* 0x000fe400078e3cff */
[----:B---3--:R-:W-:-:S04]  /*2c30*/  SEL R2, RZ, 0x1, P0 ;  /* 0x00000001ff027807 */ /* 0x008fc80000000000 */
[----:B------:R-:W-:Y:S01]  /*2c40*/  LOP3.LUT R9, R9, R2, RZ, 0x3c, !PT ;  /* 0x0000000209097212 */ /* 0x000fe200078e3cff */
[----:B------:R-:W-:Y:S06]  /*2c50*/  @P3 BRA `(.L_x_51) ;  /* 0xfffffffc002c3947 */ /* 0x000fec000383ffff */
[----:B------:R-:W-:Y:S01]  /*2c60*/  ULEA UR4, UR5, UR6, 0x3 ;  /* 0x0000000605047291 */ /* 0x000fe2000f8e18ff */
[----:B------:R-:W-:-:S08]  /*2c70*/  SHF.L.U32 R2, R12, 0x1f, RZ ;  /* 0x0000001f0c027819 */ /* 0x000fd000000006ff */
[----:B------:R-:W2:Y:S02]  /*2c80*/  SYNCS.PHASECHK.TRANS64 P0, [UR4+0x70], R2 ;  /* 0x00007002ff0075a7 */ /* 0x000ea40008001004 */
[----:B--2---:R-:W-:Y:S05]  /*2c90*/  @P0 BRA `(.L_x_52) ;  /* 0x0000000000080947 */ /* 0x004fea0003800000 */
[----:B------:R-:W2:Y:S02]  /*2ca0*/  SYNCS.PHASECHK.TRANS64.TRYWAIT P0, [UR4+0x70], R2 ;  /* 0x00007002ff0075a7 */ /* 0x000ea40008001104 */
[----:B--2---:R-:W-:Y:S05]  /*2cb0*/  @!P0 BRA `(.L_x_53) ;  /* 0x0000003c00688947 */ /* 0x004fea0003800000 */
.L_x_52:
[----:B------:R-:W-:-:S04]  /*2cc0*/  UIADD3 UR7, UPT, UPT, UR5, 0x1, URZ ;  /* 0x0000000105077890 */ /* 0x000fc8000fffe0ff */
[----:B------:R-:W-:-:S04]  /*2cd0*/  UISETP.NE.AND UP0, UPT, UR7, 0x2, UPT ;  /* 0x000000020700788c */ /* 0x000fc8000bf05270 */
[----:B------:R-:W-:Y:S02]  /*2ce0*/  USEL UR8, URZ, 0x1, UP0 ;  /* 0x00000001ff087887 */ /* 0x000fe40008000000 */
[----:B------:R-:W-:-:S04]  /*2cf0*/  USEL UR7, UR7, URZ, UP0 ;  /* 0x000000ff07077287 */ /* 0x000fc80008000000 */
[----:B------:R-:W-:Y:S01]  /*2d00*/  ULEA UR7, UR7, UR6, 0x3 ;  /* 0x0000000607077291 */ /* 0x000fe2000f8e18ff */
[----:B--2---:R-:W-:-:S04]  /*2d10*/  LOP3.LUT R2, R12, UR8, RZ, 0x3c, !PT ;  /* 0x000000080c027c12 */ /* 0x004fc8000f8e3cff */
[----:B------:R-:W-:-:S04]  /*2d20*/  SHF.L.U32 R0, R2, 0x1f, RZ ;  /* 0x0000001f02007819 */ /* 0x000fc800000006ff */
[----:B------:R-:W2:Y:S02]  /*2d30*/  SYNCS.PHASECHK.TRANS64 P0, [UR7+0x70], R0 ;  /* 0x00007000ff0075a7 */ /* 0x000ea40008001007 */
[----:B-12---:R-:W-:Y:S05]  /*2d40*/  @P0 EXIT ;  /* 0x000000000000094d */ /* 0x006fea0003800000 */
[----:B------:R-:W-:Y:S02]  /*2d50*/  SHF.L.U32 R2, R2, 0x1f, RZ ;  /* 0x0000001f02027819 */ /* 0x000fe400000006ff */
[----:B------:R-:W-:-:S07]  /*2d60*/  MOV R0, UR7 ;  /* 0x0000000700007c02 */ /* 0x000fce0008000f00 */
.L_x_54:
[----:B-1----:R1:W2:Y:S02]  /*2d70*/  SYNCS.PHASECHK.TRANS64.TRYWAIT P0, [R0+URZ+0x70], R2 ;  /* 0x00007002000075a7 */ /* 0x0022a400080011ff */
[----:B--2---:R-:W-:Y:S05]  /*2d80*/  @!P0 NANOSLEEP.SYNCS 0x989680 ;  /* 0x009896800000895d */ /* 0x004fea0003900000 */
[----:B------:R-:W2:Y:S02]  /*2d90*/  @!P0 SYNCS.PHASECHK.TRANS64 P0, [R0+URZ+0x70], R2 ;  /* 0x00007002000085a7 */ /* 0x000ea400080010ff */
[----:B--2---:R-:W-:Y:S05]  /*2da0*/  @P0 EXIT ;  /* 0x000000000000094d */ /* 0x004fea0003800000 */
[----:B------:R-:W-:Y:S05]  /*2db0*/  BRA `(.L_x_54) ;  /* 0xfffffffc00ec7947 */ /* 0x000fea000383ffff */
.L_x_47:
[----:B------:R-:W-:Y:S05]  /*2dc0*/  BRA.U UP4, `(.L_x_55) ;  /* 0x0000000d04807547 */ /* 0x000fea000b800000 */
[----:B------:R-:W-:Y:S01]  /*2dd0*/  UMOV UR4, 0x40 ;  /* 0x0000004000047882 */ /* 0x000fe20000000000 */
[----:B------:R-:W-:Y:S01]  /*2de0*/  NOP ;  /* 0x0000000000007918 */ /* 0x000fe20000000000 */
[----:B------:R-:W-:Y:S01]  /*2df0*/  ULEA UR5, UR48, UR4, 0x18 ;  /* 0x0000000430057291 */ /* 0x000fe2000f8ec0ff */
[----:B------:R-:W-:Y:S02]  /*2e00*/  UMOV UR6, 0x400 ;  /* 0x0000040000067882 */ /* 0x000fe40000000000 */
[----:B------:R-:W-:-:S06]  /*2e10*/  ULEA UR6, UR48, UR6, 0x18 ;  /* 0x0000000630067291 */ /* 0x000fcc000f8ec0ff */
[----:B------:R-:W2:Y:S02]  /*2e20*/  LDS.U8 R0, [UR5+0x1c] ;  /* 0x00001c05ff007984 */ /* 0x000ea40008000000 */
[----:B--2---:R-:W-:-:S13]  /*2e30*/  ISETP.NE.AND P0, PT, R0, RZ, PT ;  /* 0x000000ff0000720c */ /* 0x004fda0003f05270 */
[----:B------:R-:W-:Y:S05]  /*2e40*/  @P0 BRA `(.L_x_56) ;  /* 0x0000000000580947 */ /* 0x000fea0003800000 */
[----:B------:R-:W-:-:S13]  /*2e50*/  ELECT P0, URZ, PT ;  /* 0x0000000000ff782f */ /* 0x000fda0003800000 */
[----:B------:R-:W-:Y:S05]  /*2e60*/  @!P0 BRA `(.L_x_57) ;  /* 0x0000000000608947 */ /* 0x000fea0003800000 */
[----:B------:R-:W-:Y:S01]  /*2e70*/  UMOV UR4, 0x10 ;  /* 0x0000001000047882 */ /* 0x000fe20000000000 */
[----:B------:R-:W-:Y:S01]  /*2e80*/  HFMA2 R0, -RZ, RZ, 0, 5.9604644775390625e-08 ;  /* 0x00000001ff007431 */ /* 0x000fe200000001ff */
[----:B------:R-:W-:-:S03]  /*2e90*/  MOV R3, 0xffff ;  /* 0x0000ffff00037802 */ /* 0x000fc60000000f00 */
[----:B------:R-:W-:Y:S04]  /*2ea0*/  DEPBAR.LE SB2, 0x36 ;  /* 0x0000ad800000791a */ /* 0x000fe80000000000 */
[----:B------:R-:W2:Y:S02]  /*2eb0*/  UTCATOMSWS.FIND_AND_SET.ALIGN UP0, UR4, UR4 ;  /* 0x00000004000475e3 */ /* 0x000ea40008000800 */
[----:B--2---:R-:W-:Y:S01]  /*2ec0*/  MOV R4, UR4 ;  /* 0x0000000400047c02 */ /* 0x004fe20008000f00 */
[----:B------:R-:W-:Y:S06]  /*2ed0*/  BRA.U UP0, `(.L_x_58) ;  /* 0x0000000100187547 */ /* 0x000fec000b800000 */
.L_x_59:
[----:B------:R-:W-:Y:S05]  /*2ee0*/  NANOSLEEP 0x64 ;  /* 0x000000640000795d */ /* 0x000fea0003800000 */
[----:B------:R-:W-:-:S05]  /*2ef0*/  UMOV UR4, 0x10 ;  /* 0x0000001000047882 */ /* 0x000fca0000000000 */
[----:B------:R-:W-:Y:S04]  /*2f00*/  DEPBAR.LE SB2, 0x36 ;  /* 0x0000ad800000791a */ /* 0x000fe80000000000 */
[----:B------:R-:W2:Y:S02]  /*2f10*/  UTCATOMSWS.FIND_AND_SET.ALIGN UP0, UR4, UR4 ;  /* 0x00000004000475e3 */ /* 0x000ea40008000800 */
[----:B--2---:R-:W-:Y:S01]  /*2f20*/  MOV R4, UR4 ;  /* 0x0000000400047c02 */ /* 0x004fe20008000f00 */
[----:B------:R-:W-:Y:S05]  /*2f30*/  BRA.U !UP0, `(.L_x_59) ;  /* 0xfffffffd08e87547 */ /* 0x000fea000b83ffff */
.L_x_58:
[-C--:B------:R-:W-:Y:S02]  /*2f40*/  SHF.L.U32 R3, R3, R4.reuse, RZ ;  /* 0x0000000403037219 */ /* 0x080fe400000006ff */
[----:B------:R-:W-:Y:S01]  /*2f50*/  SHF.L.U32 R0, R0, R4, RZ ;  /* 0x0000000400007219 */ /* 0x000fe200000006ff */
[----:B------:R-:W-:Y:S02]  /*2f60*/  IMAD.SHL.U32 R4, R4, 0x20, RZ ;  /* 0x0000002004047824 */ /* 0x000fe400078e00ff */
[----:B------:R2:W-:Y:S04]  /*2f70*/  ATOMS.OR RZ, [UR5+0x14], R3 ;  /* 0x00001403ffff798c */ /* 0x0005e8000b000005 */
[----:B------:R2:W-:Y:S04]  /*2f80*/  ATOMS.OR RZ, [UR5+0x18], R0 ;  /* 0x00001800ffff798c */ /* 0x0005e8000b000005 */
[----:B------:R2:W-:Y:S01]  /*2f90*/  STS [UR6+0x110], R4 ;  /* 0x00011004ff007988 */ /* 0x0005e20008000806 */
[----:B------:R-:W-:Y:S05]  /*2fa0*/  BRA `(.L_x_57) ;  /* 0x0000000000107947 */ /* 0x000fea0003800000 */
.L_x_56:
[----:B------:R-:W-:Y:S02]  /*2fb0*/  MOV R0, 0xffffffff ;  /* 0xffffffff00007802 */ /* 0x000fe40000000f00 */
[----:B------:R-:W-:-:S03]  /*2fc0*/  MOV R4, 0x2ff0 ;  /* 0x00002ff000047802 */ /* 0x000fc60000000f00 */
[----:B------:R2:W-:Y:S04]  /*2fd0*/  STS [UR6+0x110], R0 ;  /* 0x00011000ff007988 */ /* 0x0005e80008000806 */
[----:B-12--5:R-:W-:Y:S05]  /*2fe0*/  CALL.REL.NOINC `($__internal_1_$__cuda_sm10x_tcgen05_guardrail_trap_phase_invalid_during_alloc) ;  /* 0x0000003c00e87944 */ /* 0x026fea0003c00000 */
.L_x_57:
[----:B------:R-:W-:Y:S05]  /*2ff0*/  WARPSYNC.ALL ;  /* 0x0000000000007948 */ /* 0x000fea0003800000 */
[----:B------:R-:W3:Y:S01]  /*3000*/  S2UR UR4, SR_CgaCtaId ;  /* 0x00000000000479c3 */ /* 0x000ee20000008800 */
[----:B------:R-:W-:Y:S01]  /*3010*/  UMOV UR13, 0x400 ;  /* 0x00000400000d7882 */ /* 0x000fe20000000000 */
[----:B------:R-:W-:-:S06]  /*3020*/  NOP ;  /* 0x0000000000007918 */ /* 0x000fcc0000000000 */
[----:B------:R-:W-:Y:S06]  /*3030*/  BAR.ARV 0x6, 0xa0 ;  /* 0x0182800000007b1d */ /* 0x000fec0000002000 */
[----:B------:R-:W4:Y:S01]  /*3040*/  LDCU UR5, c[0x0][0x38c] ;  /* 0x00007180ff0577ac */ /* 0x000f220008000800 */
[----:B------:R-:W-:Y:S01]  /*3050*/  LOP3.LUT R2, R2, 0xffff, RZ, 0xc0, !PT ;  /* 0x0000ffff02027812 */ /* 0x000fe200078ec0ff */
[----:B------:R-:W-:Y:S01]  /*3060*/  IMAD.MOV.U32 R11, RZ, RZ, 0x1 ;  /* 0x00000001ff0b7424 */ /* 0x000fe200078e00ff */
[----:B------:R-:W-:Y:S01]  /*3070*/  CS2R R8, SRZ ;  /* 0x0000000000087805 */ /* 0x000fe2000001ff00 */
[----:B------:R-:W1:Y:S01]  /*3080*/  LDCU UR8, c[0x0][0x38c] ;  /* 0x00007180ff0877ac */ /* 0x000e620008000800 */
[----:B------:R-:W-:Y:S01]  /*3090*/  R2UR UR15, R2 ;  /* 0x00000000020f72ca */ /* 0x000fe200000e0000 */
[----:B------:R-:W-:Y:S01]  /*30a0*/  IMAD.MOV.U32 R10, RZ, RZ, RZ ;  /* 0x000000ffff0a7224 */ /* 0x000fe200078e00ff */
[----:B------:R-:W-:Y:S01]  /*30b0*/  UMOV UR18, URZ ;  /* 0x000000ff00127c82 */ /* 0x000fe20008000000 */
[----:B------:R-:W-:Y:S01]  /*30c0*/  UMOV UR10, URZ ;  /* 0x000000ff000a7c82 */ /* 0x000fe20008000000 */
[----:B---3--:R-:W-:Y:S01]  /*30d0*/  ULEA UR13, UR4, UR13, 0x18 ;  /* 0x0000000d040d7291 */ /* 0x008fe2000f8ec0ff */
[----:B------:R-:W-:Y:S01]  /*30e0*/  UMOV UR20, 0x0 ;  /* 0x0000000000147882 */ /* 0x000fe20000000000 */
[----:B------:R-:W-:-:S02]  /*30f0*/  UMOV UR21, 0x4100010 ;  /* 0x0410001000157882 */ /* 0x000fc40000000000 */
[----:B------:R-:W-:Y:S02]  /*3100*/  UIADD3 UR6, UPT, UPT, UR13, 0x2400, URZ ;  /* 0x000024000d067890 */ /* 0x000fe4000fffe0ff */
[----:B------:R-:W-:Y:S02]  /*3110*/  UIADD3 UR7, UPT, UPT, UR13, 0x4400, URZ ;  /* 0x000044000d077890 */ /* 0x000fe4000fffe0ff */
[----:B----4-:R-:W-:Y:S01]  /*3120*/  UIADD3 UR5, UPT, UPT, UR5, 0x1f, URZ ;  /* 0x0000001f05057890 */ /* 0x010fe2000fffe0ff */
[----:B--2---:R-:W2:Y:S01]  /*3130*/  LDS R0, [UR13+0x110] ;  /* 0x0001100dff007984 */ /* 0x004ea20008000800 */
[----:B------:R-:W-:Y:S02]  /*3140*/  USHF.R.U32.HI UR6, URZ, 0x4, UR6 ;  /* 0x00000004ff067899 */ /* 0x000fe40008011606 */
[----:B------:R-:W-:Y:S02]  /*3150*/  USHF.R.S32.HI UR4, URZ, 0x1f, UR5 ;  /* 0x0000001fff047899 */ /* 0x000fe40008011405 */
[----:B------:R-:W-:-:S02]  /*3160*/  ULOP3.LUT UR6, UR6, 0x3fff, URZ, 0xc0, !UPT ;  /* 0x00003fff06067892 */ /* 0x000fc4000f8ec0ff */
[----:B------:R-:W-:Y:S02]  /*3170*/  ULEA.HI UR4, UR4, UR5, URZ, 0x5 ;  /* 0x0000000504047291 */ /* 0x000fe4000f8f28ff */
[----:B------:R-:W-:Y:S02]  /*3180*/  USHF.R.U32.HI UR5, URZ, 0x4, UR7 ;  /* 0x00000004ff057899 */ /* 0x000fe40008011607 */
[----:B------:R-:W-:Y:S02]  /*3190*/  USHF.R.S32.HI UR22, URZ, 0x5, UR4 ;  /* 0x00000005ff167899 */ /* 0x000fe40008011404 */
[----:B------:R-:W-:Y:S02]  /*31a0*/  ULOP3.LUT UR5, UR5, 0x3fff, URZ, 0xc0, !UPT ;  /* 0x00003fff05057892 */ /* 0x000fe4000f8ec0ff */
[----:B------:R-:W-:Y:S02]  /*31b0*/  UISETP.LT.AND UP0, UPT, UR22, 0x1, UPT ;  /* 0x000000011600788c */ /* 0x000fe4000bf01270 */
[----:B------:R-:W-:-:S02]  /*31c0*/  ULOP3.LUT UR16, UR6, 0x10000, URZ, 0xfc, !UPT ;  /* 0x0001000006107892 */ /* 0x000fc4000f8efcff */
[----:B------:R-:W-:Y:S02]  /*31d0*/  USEL UR23, UR22, 0x1, !UP0 ;  /* 0x0000000116177887 */ /* 0x000fe4000c000000 */
[----:B------:R-:W-:Y:S02]  /*31e0*/  ULOP3.LUT UR17, UR5, 0x10000, URZ, 0xfc, !UPT ;  /* 0x0001000005117892 */ /* 0x000fe4000f8efcff */
[----:B------:R-:W-:Y:S02]  /*31f0*/  UIADD3 UR23, UPT, UPT, -UR23, URZ, URZ ;  /* 0x000000ff17177290 */ /* 0x000fe4000fffe1ff */
[----:B-1----:R-:W-:Y:S01]  /*3200*/  UISETP.GE.AND UP4, UPT, UR8, 0x1, UPT ;  /* 0x000000010800788c */ /* 0x002fe2000bf86270 */
[----:B--2---:R-:W-:-:S15]  /*3210*/  R2UR UR24, R0 ;  /* 0x00000000001872ca */ /* 0x004fde00000e0000 */
.L_x_66:
[----:B------:R-:W-:Y:S02]  /*3220*/  LEA R0, R10, UR13, 0x3 ;  /* 0x0000000d0a007c11 */ /* 0x000fe4000f8e18ff */
[----:B------:R-:W-:Y:S02]  /*3230*/  SHF.L.U32 R2, R9, 0x1f, RZ ;  /* 0x0000001f09027819 */ /* 0x000fe400000006ff */
[----:B------:R-:W-:Y:S01]  /*3240*/  PLOP3.LUT P0, PT, PT, PT, UP4, 0x80, 0x8 ;  /* 0x000000000008781c */ /* 0x000fe20003f0f048 */
[----:B------:R-:W-:Y:S01]  /*3250*/  VIADD R3, R0, 0x70 ;  /* 0x0000007000037836 */ /* 0x000fe20000000000 */
[----:B-1----:R-:W1:Y:S02]  /*3260*/  SYNCS.PHASECHK.TRANS64.TRYWAIT P1, [R0+URZ+0x60], R2 ;  /* 0x00006002000075a7 */ /* 0x002e6400080211ff */
[----:B-1-3--:R-:W-:Y:S09]  /*3270*/  @!P1 BRA `(.L_x_60) ;  /* 0x0000003800109947 */ /* 0x00aff20003800000 */
.L_x_117:
[----:B------:R-:W-:Y:S01]  /*3280*/  LEA R4, R10, UR13, 0x4 ;  /* 0x0000000d0a047c11 */ /* 0x000fe2000f8e20ff */
[----:B------:R-:W-:Y:S01]  /*3290*/  @UP4 ULEA UR4, UR10, UR13, 0x3 ;  /* 0x0000000d0a044291 */ /* 0x000fe2000f8e18ff */
[----:B------:R-:W-:Y:S01]  /*32a0*/  PLOP3.LUT P2, PT, PT, PT, PT, 0x80, 0x8 ;  /* 0x000000000008781c */ /* 0x000fe20003f4f070 */
[----:B------:R-:W-:Y:S01]  /*32b0*/  ULEA UR19, UR18, UR13, 0x3 ;  /* 0x0000000d12137291 */ /* 0x000fe2000f8e18ff */
[----:B------:R-:W-:Y:S02]  /*32c0*/  PRMT R3, RZ, 0x654, R3 ;  /* 0x00000654ff037816 */ /* 0x000fe40000000003 */
[----:B------:R-:W2:Y:S01]  /*32d0*/  LDS.128 R4, [R4+0xf0] ;  /* 0x0000f00004047984 */ /* 0x000ea20000000c00 */
[----:B-1----:R-:W-:Y:S02]  /*32e0*/  @P0 SHF.L.U32 R2, R8, 0x1f, RZ ;  /* 0x0000001f08020819 */ /* 0x002fe400000006ff */
[----:B------:R-:W-:Y:S01]  /*32f0*/  SHF.L.U32 R0, R11, 0x1f, RZ ;  /* 0x0000001f0b007819 */ /* 0x000fe200000006ff */
[----:B------:R-:W-:Y:S01]  /*3300*/  @!PT LDS RZ, [RZ] ;  /* 0x00000000fffff984 */ /* 0x000fe20000000800 */
[----:B------:R-:W-:Y:S01]  /*3310*/  @!PT LDS RZ, [RZ] ;  /* 0x00000000fffff984 */ /* 0x000fe20000000800 */
[----:B------:R-:W-:Y:S01]  /*3320*/  @!PT LDS RZ, [RZ] ;  /* 0x00000000fffff984 */ /* 0x000fe20000000800 */
[----:B------:R-:W-:Y:S01]  /*3330*/  @!PT LDS RZ, [RZ] ;  /* 0x00000000fffff984 */ /* 0x000fe20000000800 */
[----:B------:R1:W-:Y:S06]  /*3340*/  MEMBAR.ALL.CTA ;  /* 0x0000000000007992 */ /* 0x0003ec0000008000 */
[----:B-1----:R-:W1:Y:S02]  /*3350*/  FENCE.VIEW.ASYNC.S ;  /* 0x00000000000073c6 */ /* 0x002e640000000000 */
[----:B-1----:R1:W-:Y:S01]  /*3360*/  SYNCS.ARRIVE.TRANS64.RED.A1T0 RZ, [R3+URZ], RZ ;  /* 0x000000ff03ff79a7 */ /* 0x0023e200081004ff */
[----:B------:R1:W3:Y:S01]  /*3370*/  @P0 SYNCS.PHASECHK.TRANS64.TRYWAIT P2, [UR4], R2 ;  /* 0x00000002ff0005a7 */ /* 0x0002e20008041104 */
[----:B--2---:R-:W-:Y:S01]  /*3380*/  LOP3.LUT P1, RZ, R6, 0x1, RZ, 0xc0, !PT ;  /* 0x0000000106ff7812 */ /* 0x004fe2000782c0ff */
[----:B------:R-:W2:Y:S02]  /*3390*/  SYNCS.PHASECHK.TRANS64.TRYWAIT P0, [UR19+0xa0], R0 ;  /* 0x0000a000ff0075a7 */ /* 0x000ea40008001113 */
[----:B-123--:R-:W-:Y:S10]  /*33a0*/  @!P0 BRA `(.L_x_61) ;  /* 0x0000003400d88947 */ /* 0x00eff40003800000 */
.L_x_119:
[----:B------:R-:W-:Y:S01]  /*33b0*/  IADD3 R10, PT, PT, R10, 0x1, RZ ;  /* 0x000000010a0a7810 */ /* 0x000fe20007ffe0ff */
[----:B------:R-:W-:Y:S06]  /*33c0*/  BRA.U !UP4, `(.L_x_62) ;  /* 0x000000010ca07547 */ /* 0x000fec000b800000 */
[----:B------:R-:W-:Y:S02]  /*33d0*/  ULEA.HI UR4, UR18, UR18, URZ, 0x1 ;  /* 0x0000001212047291 */ /* 0x000fe4000f8f08ff */
[----:B------:R-:W-:Y:S02]  /*33e0*/  UPLOP3.LUT UP2, UPT, UPT, UPT, UPT, 0x40, 0x4 ;  /* 0x000000000004789c */ /* 0x000fe40003f4e870 */
[----:B------:R-:W-:Y:S02]  /*33f0*/  USHF.L.U32 UR5, UR4, 0x5, URZ ;  /* 0x0000000504057899 */ /* 0x000fe400080006ff */
[----:B------:R-:W-:Y:S02]  /*3400*/  ULOP3.LUT UR14, UR4, 0xffe, URZ, 0xc0, !UPT ;  /* 0x00000ffe040e7892 */ /* 0x000fe4000f8ec0ff */
[----:B------:R-:W-:Y:S02]  /*3410*/  ULOP3.LUT UR4, UR5, 0xffffffc0, URZ, 0xc0, !UPT ;  /* 0xffffffc005047892 */ /* 0x000fe4000f8ec0ff */
[----:B------:R-:W-:-:S02]  /*3420*/  UIADD3 UR14, UPT, UPT, -UR14, UR18, URZ ;  /* 0x000000120e0e7290 */ /* 0x000fc4000fffe1ff */
[----:B------:R-:W-:Y:S01]  /*3430*/  UIADD3 UR4, UPT, UPT, UR24, UR4, URZ ;  /* 0x0000000418047290 */ /* 0x000fe2000fffe0ff */
[----:B------:R-:W-:Y:S01]  /*3440*/  UMOV UR12, UR23 ;  /* 0x00000017000c7c82 */ /* 0x000fe20008000000 */
[----:B------:R-:W-:Y:S02]  /*3450*/  UMOV UR11, UR22 ;  /* 0x00000016000b7c82 */ /* 0x000fe40008000000 */
[----:B------:R-:W-:Y:S01]  /*3460*/  ULEA UR14, UR14, UR4, 0x14 ;  /* 0x000000040e0e7291 */ /* 0x000fe2000f8ea0ff */
[----:B------:R-:W-:-:S11]  /*3470*/  UMOV UR5, UR10 ;  /* 0x0000000a00057c82 */ /* 0x000fd60008000000 */
.L_x_65:
[----:B------:R-:W-:Y:S02]  /*3480*/  UIADD3 UR12, UPT, UPT, UR12, 0x1, URZ ;  /* 0x000000010c0c7890 */ /* 0x000fe4000fffe0ff */
[----:B--2---:R-:W-:Y:S02]  /*3490*/  ULEA UR6, UR5, UR13, 0x3 ;  /* 0x0000000d05067291 */ /* 0x004fe4000f8e18ff */
[----:B------:R-:W-:Y:S01]  /*34a0*/  UISETP.NE.AND UP3, UPT, UR12, URZ, UPT ;  /* 0x000000ff0c00728c */ /* 0x000fe2000bf65270 */
[----:B---3--:R-:W-:Y:S10]  /*34b0*/  @P2 BRA `(.L_x_63) ;  /* 0x00000000000c2947 */ /* 0x008ff40003800000 */
[----:B-1----:R-:W-:Y:S04]  /*34c0*/  SHF.L.U32 R2, R8, 0x1f, RZ ;  /* 0x0000001f08027819 */ /* 0x002fe800000006ff */
[----:B------:R-:W1:Y:S02]  /*34d0*/  SYNCS.PHASECHK.TRANS64.TRYWAIT P0, [UR6], R2 ;  /* 0x00000002ff0075a7 */ /* 0x000e640008001106 */
[----:B-1----:R-:W-:Y:S05]  /*34e0*/  @!P0 BRA `(.L_x_64) ;  /* 0x0000003400a08947 */ /* 0x002fea0003800000 */
.L_x_63:
[----:B------:R-:W-:Y:S01]  /*34f0*/  UISETP.NE.AND UP0, UPT, UR11, 0x1, UPT ;  /* 0x000000010b00788c */ /* 0x000fe2000bf05270 */
[----:B------:R-:W-:Y:S01]  /*3500*/  PLOP3.LUT P2, PT, PT, PT, PT, 0x80, 0x8 ;  /* 0x000000000008781c */ /* 0x000fe20003f4f070 */
[----:B------:R-:W-:Y:S02]  /*3510*/  UIADD3 UR4, UPT, UPT, UR5, 0x1, URZ ;  /* 0x0000000105047890 */ /* 0x000fe4000fffe0ff */
[----:B------:R-:W-:Y:S02]  /*3520*/  ULEA UR8, UR5, UR17, 0x7 ;  /* 0x0000001105087291 */ /* 0x000fe4000f8e38ff */
[----:B------:R-:W-:Y:S01]  /*3530*/  UISETP.NE.AND UP1, UPT, UR4, 0x4, UPT ;  /* 0x000000040400788c */ /* 0x000fe2000bf25270 */
[----:B------:R-:W-:Y:S01]  /*3540*/  PLOP3.LUT P0, PT, PT, PT, UP0, 0x80, 0x8 ;  /* 0x000000000008781c */ /* 0x000fe20003f0f008 */
[----:B------:R-:W-:Y:S02]  /*3550*/  UIADD3 UR11, UPT, UPT, UR11, -0x1, URZ ;  /* 0xffffffff0b0b7890 */ /* 0x000fe4000fffe0ff */
[----:B------:R-:W-:Y:S02]  /*3560*/  USEL UR7, URZ, 0x1, UP1 ;  /* 0x00000001ff077887 */ /* 0x000fe40008800000 */
[----:B------:R-:W-:Y:S01]  /*3570*/  USEL UR10, UR4, URZ, UP1 ;  /* 0x000000ff040a7287 */ /* 0x000fe20008800000 */
[----:B------:R-:W-:Y:S03]  /*3580*/  UMOV UR9, 0xc0004010 ;  /* 0xc000401000097882 */ /* 0x000fe60000000000 */
[----:B------:R-:W-:Y:S01]  /*3590*/  @UP0 ULEA UR4, UR10, UR13, 0x3 ;  /* 0x0000000d0a040291 */ /* 0x000fe2000f8e18ff */
[----:B------:R-:W-:Y:S01]  /*35a0*/  LOP3.LUT R8, R8, UR7, RZ, 0x3c, !PT ;  /* 0x0000000708087c12 */ /* 0x000fe2000f8e3cff */
[----:B------:R-:W-:Y:S03]  /*35b0*/  UMOV UR7, 0xc0004010 ;  /* 0xc000401000077882 */ /* 0x000fe60000000000 */
[----:B-1----:R-:W-:Y:S04]  /*35c0*/  @P0 SHF.L.U32 R0, R8, 0x1f, RZ ;  /* 0x0000001f08000819 */ /* 0x002fe800000006ff */
[----:B------:R2:W3:Y:S01]  /*35d0*/  @P0 SYNCS.PHASECHK.TRANS64.TRYWAIT P2, [UR4], R0 ;  /* 0x00000000ff0005a7 */ /* 0x0004e20008041104 */
[----:B------:R-:W-:Y:S02]  /*35e0*/  UIADD3 UR4, UPT, UPT, UR6, 0x20, URZ ;  /* 0x0000002006047890 */ /* 0x000fe4000fffe0ff */
[----:B------:R-:W-:Y:S03]  /*35f0*/  ULEA UR6, UR5, UR16, 0x7 ;  /* 0x0000001005067291 */ /* 0x000fe6000f8e38ff */
[----:B------:R-:W-:Y:S06]  /*3600*/  UMOV UR5, UR10 ;  /* 0x0000000a00057c82 */ /* 0x000fec0008000000 */
[----:B------:R2:W-:Y:S01]  /*3610*/  UTCQMMA gdesc[UR6], gdesc[UR8], tmem[UR14], tmem[UR20], idesc[UR21], UP2 ;  /* 0x00ff1408060075ea */ /* 0x0005e2000900030e */
[----:B------:R-:W-:Y:S01]  /*3620*/  UPLOP3.LUT UP2, UPT, UPT, UPT, UPT, 0x80, 0x8 ;  /* 0x000000000008789c */ /* 0x000fe20003f4f070 */
[----:B------:R2:W-:Y:S01]  /*3630*/  UTCBAR.MULTICAST [UR4], URZ, UR15 ;  /* 0x000000ff040073e9 */ /* 0x0005e2000800080f */
[----:B------:R-:W-:Y:S09]  /*3640*/  BRA.U UP3, `(.L_x_65) ;  /* 0xfffffffd038c7547 */ /* 0x000ff2000b83ffff */
.L_x_62:
[----:B--2---:R-:W-:Y:S01]  /*3650*/  UIADD3 UR4, UPT, UPT, UR18, 0x1, URZ ;  /* 0x0000000112047890 */ /* 0x004fe2000fffe0ff */
[C---:B------:R-:W-:Y:S01]  /*3660*/  ISETP.NE.AND P0, PT, R10.reuse, 0x2, PT ;  /* 0x000000020a00780c */ /* 0x040fe20003f05270 */
[----:B------:R-:W-:Y:S02]  /*3670*/  UIADD3 UR5, UPT, UPT, UR19, 0x80, URZ ;  /* 0x0000008013057890 */ /* 0x000fe4000fffe0ff */
[----:B------:R-:W-:Y:S01]  /*3680*/  UISETP.NE.AND UP0, UPT, UR4, 0x4, UPT ;  /* 0x000000040400788c */ /* 0x000fe2000bf05270 */
[----:B-1----:R-:W-:Y:S02]  /*3690*/  SEL R0, RZ, 0x1, P0 ;  /* 0x00000001ff007807 */ /* 0x002fe40000000000 */
[----:B------:R-:W-:Y:S01]  /*36a0*/  SEL R10, R10, RZ, P0 ;  /* 0x000000ff0a0a7207 */ /* 0x000fe20000000000 */
[----:B------:R-:W-:Y:S01]  /*36b0*/  USEL UR6, URZ, 0x1, UP0 ;  /* 0x00000001ff067887 */ /* 0x000fe20008000000 */
[----:B------:R-:W-:Y:S01]  /*36c0*/  LOP3.LUT R9, R9, R0, RZ, 0x3c, !PT ;  /* 0x0000000009097212 */ /* 0x000fe200078e3cff */
[----:B------:R-:W-:Y:S01]  /*36d0*/  USEL UR18, UR4, URZ, UP0 ;  /* 0x000000ff04127287 */ /* 0x000fe20008000000 */
[----:B------:R1:W-:Y:S03]  /*36e0*/  UTCBAR [UR5], URZ ;  /* 0x000000ff050073e9 */ /* 0x0003e600080000ff */
[----:B------:R-:W-:Y:S01]  /*36f0*/  LOP3.LUT R11, R11, UR6, RZ, 0x3c, !PT ;  /* 0x000000060b0b7c12 */ /* 0x000fe2000f8e3cff */
[----:B------:R-:W-:Y:S07]  /*3700*/  @P1 BRA `(.L_x_66) ;  /* 0xfffffff800c41947 */ /* 0x000fee000383ffff */
[----:B------:R-:W2:Y:S01]  /*3710*/  S2UR UR8, SR_CgaCtaId ;  /* 0x00000000000879c3 */ /* 0x000ea20000008800 */
[----:B------:R-:W-:Y:S01]  /*3720*/  ELECT P0, URZ, PT ;  /* 0x0000000000ff782f */ /* 0x000fe20003800000 */
[----:B------:R-:W-:Y:S01]  /*3730*/  IMAD.MOV.U32 R0, RZ, RZ, 0x1 ;  /* 0x00000001ff007424 */ /* 0x000fe200078e00ff */
[----:B------:R-:W-:Y:S01]  /*3740*/  UIADD3 UR13, UPT, UPT, UR13, 0xa0, URZ ;  /* 0x000000a00d0d7890 */ /* 0x000fe2000fffe0ff */
[----:B------:R-:W-:Y:S01]  /*3750*/  SHF.L.U32 R2, R11, 0x1f, RZ ;  /* 0x0000001f0b027819 */ /* 0x000fe200000006ff */
[----:B------:R-:W-:-:S03]  /*3760*/  UMOV UR4, 0x40 ;  /* 0x0000004000047882 */ /* 0x000fc60000000000 */
[----:B------:R-:W-:Y:S01]  /*3770*/  UVIRTCOUNT.DEALLOC.SMPOOL 0x80 ;  /* 0x000000800000784c */ /* 0x000fe20000000000 */
[----:B--2---:R-:W-:Y:S02]  /*3780*/  ULEA UR8, UR8, UR4, 0x18 ;  /* 0x0000000408087291 */ /* 0x004fe4000f8ec0ff */
[----:B------:R-:W-:-:S07]  /*3790*/  ULEA UR4, UR18, UR13, 0x3 ;  /* 0x0000000d12047291 */ /* 0x000fce000f8e18ff */
[----:B------:R2:W-:Y:S02]  /*37a0*/  @P0 STS.U8 [UR8+0x1c], R0 ;  /* 0x00001c00ff000988 */ /* 0x0005e40008000008 */
[----:B------:R-:W4:Y:S02]  /*37b0*/  SYNCS.PHASECHK.TRANS64.TRYWAIT P0, [UR4], R2 ;  /* 0x00000002ff0075a7 */ /* 0x000f240008001104 */
[----:B--2-4-:R-:W-:Y:S05]  /*37c0*/  @!P0 BRA `(.L_x_67) ;  /* 0x0000003400008947 */ /* 0x014fea0003800000 */
.L_x_122:
[----:B------:R-:W-:-:S04]  /*37d0*/  UIADD3 UR4, UPT, UPT, UR18, 0x1, URZ ;  /* 0x0000000112047890 */ /* 0x000fc8000fffe0ff */
[----:B------:R-:W-:-:S04]  /*37e0*/  UISETP.NE.AND UP0, UPT, UR4, 0x4, UPT ;  /* 0x000000040400788c */ /* 0x000fc8000bf05270 */
[----:B------:R-:W-:Y:S02]  /*37f0*/  USEL UR6, URZ, 0x1, UP0 ;  /* 0x00000001ff067887 */ /* 0x000fe40008000000 */
[----:B------:R-:W-:-:S04]  /*3800*/  USEL UR4, UR4, URZ, UP0 ;  /* 0x000000ff04047287 */ /* 0x000fc80008000000 */
[----:B-1----:R-:W-:Y:S01]  /*3810*/  ULEA UR5, UR4, UR13, 0x3 ;  /* 0x0000000d04057291 */ /* 0x002fe2000f8e18ff */
[----:B--2---:R-:W-:-:S04]  /*3820*/  LOP3.LUT R2, R11, UR6, RZ, 0x3c, !PT ;  /* 0x000000060b027c12 */ /* 0x004fc8000f8e3cff */
[----:B------:R-:W-:-:S04]  /*3830*/  SHF.L.U32 R3, R2, 0x1f, RZ ;  /* 0x0000001f02037819 */ /* 0x000fc800000006ff */
[----:B------:R-:W1:Y:S02]  /*3840*/  SYNCS.PHASECHK.TRANS64.TRYWAIT P0, [UR5], R3 ;  /* 0x00000003ff0075a7 */ /* 0x000e640008001105 */
[----:B-1----:R-:W-:Y:S05]  /*3850*/  @!P0 BRA `(.L_x_68) ;  /* 0x0000003000f48947 */ /* 0x002fea0003800000 */
.L_x_124:
        /* <DEDUP_REMOVED lines=9> */
.L_x_126:
[----:B------:R-:W-:-:S04]  /*38f0*/  UIADD3 UR4, UPT, UPT, UR4, 0x1, URZ ;  /* 0x0000000104047890 */ /* 0x000fc8000fffe0ff */
[----:B------:R-:W-:-:S04]  /*3900*/  UISETP.NE.AND UP0, UPT, UR4, 0x4, UPT ;  /* 0x000000040400788c */ /* 0x000fc8000bf05270 */
[----:B------:R-:W-:Y:S02]  /*3910*/  USEL UR5, URZ, 0x1, UP0 ;  /* 0x00000001ff057887 */ /* 0x000fe40008000000 */
[----:B------:R-:W-:-:S04]  /*3920*/  USEL UR4, UR4, URZ, UP0 ;  /* 0x000000ff04047287 */ /* 0x000fc80008000000 */
[----:B------:R-:W-:Y:S01]  /*3930*/  ULEA UR4, UR4, UR13, 0x3 ;  /* 0x0000000d04047291 */ /* 0x000fe2000f8e18ff */
[----:B------:R-:W-:-:S04]  /*3940*/  LOP3.LUT R2, R2, UR5, RZ, 0x3c, !PT ;  /* 0x0000000502027c12 */ /* 0x000fc8000f8e3cff */
[----:B------:R-:W-:-:S04]  /*3950*/  SHF.L.U32 R2, R2, 0x1f, RZ ;  /* 0x0000001f02027819 */ /* 0x000fc800000006ff */
[----:B------:R-:W2:Y:S02]  /*3960*/  SYNCS.PHASECHK.TRANS64.TRYWAIT P0, [UR4], R2 ;  /* 0x00000002ff0075a7 */ /* 0x000ea40008001104 */
[----:B--2---:R-:W-:Y:S05]  /*3970*/  @!P0 BRA `(.L_x_70) ;  /* 0x0000003000dc8947 */ /* 0x004fea0003800000 */
.L_x_128:
[----:B------:R-:W-:Y:S01]  /*3980*/  NOP ;  /* 0x0000000000007918 */ /* 0x000fe20000000000 */
[----:B-1----:R-:W1:Y:S01]  /*3990*/  LDS R0, [UR8+0x14] ;  /* 0x00001408ff007984 */ /* 0x002e620008000800 */
[----:B------:R-:W-:Y:S01]  /*39a0*/  ULOP3.LUT UR4, UR24, 0xffff, URZ, 0xc0, !UPT ;  /* 0x0000ffff18047892 */ /* 0x000fe2000f8ec0ff */
[----:B------:R-:W-:Y:S01]  /*39b0*/  UMOV UR5, 0xffff ;  /* 0x0000ffff00057882 */ /* 0x000fe20000000000 */
[----:B------:R-:W-:Y:S02]  /*39c0*/  UMOV UR6, 0x1 ;  /* 0x0000000100067882 */ /* 0x000fe40000000000 */
[----:B------:R-:W-:-:S04]  /*39d0*/  USHF.R.U32.HI UR4, URZ, 0x5, UR4 ;  /* 0x00000005ff047899 */ /* 0x000fc80008011604 */
[----:B------:R-:W-:Y:S02]  /*39e0*/  USHF.L.U32 UR5, UR5, UR4, URZ ;  /* 0x0000000405057299 */ /* 0x000fe400080006ff */
[----:B------:R-:W-:-:S04]  /*39f0*/  USHF.L.U32 UR4, UR6, UR4, URZ ;  /* 0x0000000406047299 */ /* 0x000fc800080006ff */
[----:B-1----:R-:W-:-:S04]  /*3a00*/  LOP3.LUT R0, R0, UR5, RZ, 0xc0, !PT ;  /* 0x0000000500007c12 */ /* 0x002fc8000f8ec0ff */
[----:B------:R-:W-:-:S13]  /*3a10*/  ISETP.NE.AND P0, PT, R0, UR5, PT ;  /* 0x0000000500007c0c */ /* 0x000fda000bf05270 */
[----:B------:R-:W-:Y:S05]  /*3a20*/  @P0 BRA `(.L_x_71) ;  /* 0x0000000000580947 */ /* 0x000fea0003800000 */
[----:B------:R-:W1:Y:S02]  /*3a30*/  LDS R0, [UR8+0x18] ;  /* 0x00001808ff007984 */ /* 0x000e640008000800 */
[----:B-1----:R-:W-:-:S04]  /*3a40*/  LOP3.LUT R0, R0, UR4, RZ, 0xc0, !PT ;  /* 0x0000000400007c12 */ /* 0x002fc8000f8ec0ff */
[----:B------:R-:W-:-:S13]  /*3a50*/  ISETP.NE.AND P0, PT, R0, UR4, PT ;  /* 0x0000000400007c0c */ /* 0x000fda000bf05270 */
[----:B------:R-:W-:Y:S05]  /*3a60*/  @P0 BRA `(.L_x_72) ;  /* 0x00000000003c0947 */ /* 0x000fea0003800000 */
[----:B------:R-:W1:Y:S01]  /*3a70*/  S2R R2, SR_LANEID ;  /* 0x0000000000027919 */ /* 0x000e620000000000 */
[----:B------:R-:W-:-:S06]  /*3a80*/  ULOP3.LUT UR5, URZ, UR5, URZ, 0x33, !UPT ;  /* 0x00000005ff057292 */ /* 0x000fcc000f8e33ff */
[----:B------:R-:W-:-:S04]  /*3a90*/  IMAD.U32 R0, RZ, RZ, UR5 ;  /* 0x00000005ff007e24 */ /* 0x000fc8000f8e00ff */
[----:B------:R2:W4:Y:S02]  /*3aa0*/  REDUX UR7, R0 ;  /* 0x00000000000773c4 */ /* 0x0005240000000000 */
[----:B------:R1:W-:Y:S01]  /*3ab0*/  UTCATOMSWS.AND URZ, UR5 ;  /* 0x0000000500ff79e3 */ /* 0x0003e20008000000 */
[----:B--2---:R-:W-:Y:S01]  /*3ac0*/  LOP3.LUT R0, RZ, UR4, RZ, 0x33, !PT ;  /* 0x00000004ff007c12 */ /* 0x004fe2000f8e33ff */
[----:B------:R-:W-:Y:S02]  /*3ad0*/  VOTEU.ANY UR4, UPT, PT ;  /* 0x0000000000047886 */ /* 0x000fe400038e0100 */
[----:B------:R-:W-:Y:S02]  /*3ae0*/  UFLO.U32 UR4, UR4 ;  /* 0x00000004000472bd */ /* 0x000fe400080e0000 */
[----:B------:R-:W2:Y:S04]  /*3af0*/  REDUX UR6, R0 ;  /* 0x00000000000673c4 */ /* 0x000ea80000000000 */
[----:B-1----:R-:W-:-:S02]  /*3b00*/  ISETP.EQ.U32.AND P0, PT, R2, UR4, PT ;  /* 0x0000000402007c0c */ /* 0x002fc4000bf02070 */
[----:B----4-:R-:W-:-:S11]  /*3b10*/  MOV R2, UR7 ;  /* 0x0000000700027c02 */ /* 0x010fd60008000f00 */
[----:B------:R1:W-:Y:S01]  /*3b20*/  @P0 ATOMS.AND RZ, [UR8+0x14], R2 ;  /* 0x00001402ffff098c */ /* 0x0003e2000a800008 */
[----:B--2---:R-:W-:-:S05]  /*3b30*/  IMAD.U32 R0, RZ, RZ, UR6 ;  /* 0x00000006ff007e24 */ /* 0x004fca000f8e00ff */
[----:B------:R1:W-:Y:S01]  /*3b40*/  @P0 ATOMS.AND RZ, [UR8+0x18], R0 ;  /* 0x00001800ffff098c */ /* 0x0003e2000a800008 */
[----:B------:R-:W-:Y:S05]  /*3b50*/  BRA `(.L_x_73) ;  /* 0x0000000000147947 */ /* 0x000fea0003800000 */
.L_x_72:
[----:B------:R-:W-:Y:S02]  /*3b60*/  MOV R2, 0x3b80 ;  /* 0x00003b8000027802 */ /* 0x000fe40000000f00 */
[----:B---3-5:R-:W-:Y:S05]  /*3b70*/  CALL.REL.NOINC `($__internal_0_$__cuda_sm10x_tcgen05_guardrail_trap_col_being_dealloced_not_returned_by_alloc) ;  /* 0x0000003000f87944 */ /* 0x028fea0003c00000 */
[----:B------:R-:W-:Y:S05]  /*3b80*/  BRA `(.L_x_73) ;  /* 0x0000000000087947 */ /* 0x000fea0003800000 */
.L_x_71:
[----:B------:R-:W-:Y:S02]  /*3b90*/  MOV R2, 0x3bb0 ;  /* 0x00003bb000027802 */ /* 0x000fe40000000f00 */
[----:B---3-5:R-:W-:Y:S05]  /*3ba0*/  CALL.REL.NOINC `($__internal_2_$__cuda_sm10x_tcgen05_guardrail_trap_unallocated_columns_being_dealloced) ;  /* 0x0000003400047944 */ /* 0x028fea0003c00000 */
.L_x_73:
[----:B------:R-:W-:Y:S01]  /*3bb0*/  NOP ;  /* 0x0000000000007918 */ /* 0x000fe20000000000 */
[----:B------:R-:W-:Y:S05]  /*3bc0*/  EXIT ;  /* 0x000000000000794d */ /* 0x000fea0003800000 */
.L_x_55:
[----:B------:R-:W-:-:S09]  /*3bd0*/  UISETP.NE.OR UP0, UPT, UR18, 0x3, !UP3 ;  /* 0x000000031200788c */ /* 0x000fd2000df05670 */
[----:B------:R-:W-:Y:S05]  /*3be0*/  BRA.U UP0, `(.L_x_74) ;  /* 0x0000000d00347547 */ /* 0x000fea000b800000 */
[----:B------:R-:W2:Y:S01]  /*3bf0*/  LDCU.64 UR4, c[0x0][0x888] ;  /* 0x00011100ff0477ac */ /* 0x000ea20008000a00 */
[----:B------:R-:W3:Y:S01]  /*3c00*/  LDC.64 R12, c[0x0][0x348] ;  /* 0x0000d200ff0c7b82 */ /* 0x000ee20000000a00 */
[----:B------:R-:W-:Y:S02]  /*3c10*/  HFMA2 R9, -RZ, RZ, 0, 0 ;  /* 0x00000000ff097431 */ /* 0x000fe400000001ff */
[----:B------:R-:W-:Y:S01]  /*3c20*/  IMAD.MOV.U32 R11, RZ, RZ, 0x1 ;  /* 0x00000001ff0b7424 */ /* 0x000fe200078e00ff */
[----:B------:R-:W4:Y:S01]  /*3c30*/  LDCU UR33, c[0x0][0x370] ;  /* 0x00006e00ff2177ac */ /* 0x000f220008000800 */
[----:B------:R-:W-:Y:S01]  /*3c40*/  IMAD.MOV.U32 R10, RZ, RZ, RZ ;  /* 0x000000ffff0a7224 */ /* 0x000fe200078e00ff */
[----:B------:R-:W-:Y:S01]  /*3c50*/  MOV R3, 0x1000 ;  /* 0x0000100000037802 */ /* 0x000fe20000000f00 */
[----:B------:R-:W4:Y:S01]  /*3c60*/  LDCU.128 UR28, c[0x0][0xb10] ;  /* 0x00016200ff1c77ac */ /* 0x000f220008000c00 */
[----:B------:R-:W1:Y:S01]  /*3c70*/  LDCU UR32, c[0x0][0x374] ;  /* 0x00006e80ff2077ac */ /* 0x000e620008000800 */
[----:B------:R-:W1:Y:S01]  /*3c80*/  LDCU.64 UR26, c[0x0][0x890] ;  /* 0x00011200ff1a77ac */ /* 0x000e620008000a00 */
[----:B--2---:R-:W-:Y:S01]  /*3c90*/  UISETP.NE.U32.AND UP0, UPT, UR4, URZ, UPT ;  /* 0x000000ff0400728c */ /* 0x004fe2000bf05070 */
[----:B------:R-:W2:Y:S01]  /*3ca0*/  LDCU UR16, c[0x0][0xb0c] ;  /* 0x00016180ff1077ac */ /* 0x000ea20008000800 */
[----:B------:R-:W3:Y:S01]  /*3cb0*/  LDCU UR38, c[0x0][0xb20] ;  /* 0x00016400ff2677ac */ /* 0x000ee20008000800 */
[----:B------:R-:W3:Y:S01]  /*3cc0*/  LDCU UR4, c[0x0][0xb30] ;  /* 0x00016600ff0477ac */ /* 0x000ee20008000800 */
[----:B------:R-:W-:Y:S01]  /*3cd0*/  UMOV UR17, 0x400 ;  /* 0x0000040000117882 */ /* 0x000fe20000000000 */
[----:B----4-:R-:W-:-:S02]  /*3ce0*/  UIMAD.WIDE.U32 UR6, UR33, UR28, URZ ;  /* 0x0000001c210672a5 */ /* 0x010fc4000f8e00ff */
[----:B-1----:R-:W-:Y:S02]  /*3cf0*/  UIMAD.WIDE.U32 UR8, UR32, UR31, URZ ;  /* 0x0000001f200872a5 */ /* 0x002fe4000f8e00ff */
[----:B------:R-:W-:Y:S02]  /*3d00*/  ULEA UR17, UR48, UR17, 0x18 ;  /* 0x0000001130117291 */ /* 0x000fe4000f8ec0ff */
[----:B------:R-:W-:Y:S02]  /*3d10*/  USEL UR37, URZ, 0x1, UP5 ;  /* 0x00000001ff257887 */ /* 0x000fe4000a800000 */
[----:B------:R-:W-:Y:S02]  /*3d20*/  UISETP.NE.AND.EX UP5, UPT, UR5, URZ, UPT, UP0 ;  /* 0x000000ff0500728c */ /* 0x000fe4000bfa5300 */
[----:B------:R-:W-:Y:S02]  /*3d30*/  UISETP.NE.U32.AND UP6, UPT, UR26, URZ, UPT ;  /* 0x000000ff1a00728c */ /* 0x000fe4000bfc5070 */
[----:B------:R-:W-:-:S02]  /*3d40*/  UIADD3 UR5, UPT, UPT, UR17, 0x40, URZ ;  /* 0x0000004011057890 */ /* 0x000fc4000fffe0ff */
[----:B------:R-:W-:Y:S01]  /*3d50*/  UISETP.NE.AND UP0, UPT, UR42, 0x1, UPT ;  /* 0x000000012a00788c */ /* 0x000fe2000bf05270 */
[----:B------:R-:W-:Y:S01]  /*3d60*/  UMOV UR35, UR7 ;  /* 0x0000000700237c82 */ /* 0x000fe20008000000 */
[----:B------:R-:W-:Y:S01]  /*3d70*/  UMOV UR34, UR9 ;  /* 0x0000000900227c82 */ /* 0x000fe20008000000 */
[----:B--2---:R-:W-:Y:S02]  /*3d80*/  UISETP.NE.AND UP0, UPT, UR16, 0x1, UPT ;  /* 0x000000011000788c */ /* 0x004fe4000bf05270 */
[----:B------:R-:W-:Y:S02]  /*3d90*/  UPLOP3.LUT UP4, UPT, UPT, UPT, UPT, 0x40, 0x4 ;  /* 0x000000000004789c */ /* 0x000fe40003f8e870 */
[----:B------:R-:W-:Y:S01]  /*3da0*/  UISETP.GE.AND UP2, UPT, UR42, 0x1, UPT ;  /* 0x000000012a00788c */ /* 0x000fe2000bf46270 */
[----:B------:R-:W1:Y:S01]  /*3db0*/  LDCU.64 UR14, c[0x0][0xb28] ;  /* 0x00016500ff0e77ac */ /* 0x000e620008000a00 */
[----:B------:R-:W-:Y:S02]  /*3dc0*/  UISETP.NE.AND.EX UP6, UPT, UR27, URZ, UPT, UP6 ;  /* 0x000000ff1b00728c */ /* 0x000fe4000bfc5360 */
[----:B------:R-:W-:-:S02]  /*3dd0*/  UPRMT UR48, UR48, 0x654, UR5 ;  /* 0x0000065430307896 */ /* 0x000fc40008000005 */
[----:B------:R-:W-:Y:S02]  /*3de0*/  USHF.R.U32.HI UR35, URZ, UR29, UR35 ;  /* 0x0000001dff237299 */ /* 0x000fe40008011623 */
[----:B---3--:R-:W-:Y:S02]  /*3df0*/  USHF.R.U32.HI UR34, URZ, UR38, UR34 ;  /* 0x00000026ff227299 */ /* 0x008fe40008011622 */
[----:B------:R-:W-:Y:S02]  /*3e00*/  UISETP.NE.AND UP0, UPT, UR30, 0x1, UPT ;  /* 0x000000011e00788c */ /* 0x000fe4000bf05270 */
[----:B------:R-:W-:-:S11]  /*3e10*/  UISETP.NE.AND UP3, UPT, UR4, 0x1, UPT ;  /* 0x000000010400788c */ /* 0x000fd6000bf65270 */
.L_x_82:
[C---:B------:R-:W-:Y:S02]  /*3e20*/  LEA R8, R10.reuse, UR17, 0x3 ;  /* 0x000000110a087c11 */ /* 0x040fe4000f8e18ff */
[----:B------:R-:W-:Y:S02]  /*3e30*/  SHF.L.U32 R0, R9, 0x1f, RZ ;  /* 0x0000001f09007819 */ /* 0x000fe400000006ff */
[----:B------:R-:W-:Y:S02]  /*3e40*/  LEA R4, R10, UR17, 0x4 ;  /* 0x000000110a047c11 */ /* 0x000fe4000f8e20ff */
[----:B--2---:R-:W2:Y:S02]  /*3e50*/  SYNCS.PHASECHK.TRANS64.TRYWAIT P0, [R8+URZ+0x60], R0 ;  /* 0x00006000080075a7 */ /* 0x004ea400080011ff */
[----:B--2---:R-:W-:Y:S05]  /*3e60*/  @!P0 BRA `(.L_x_75) ;  /* 0x0000002c00b88947 */ /* 0x004fea0003800000 */
.L_x_129:
[----:B------:R-:W3:Y:S01]  /*3e70*/  LDS.128 R4, [R4+0xf0] ;  /* 0x0000f00004047984 */ /* 0x000ee20000000c00 */
[----:B------:R-:W-:Y:S01]  /*3e80*/  UISETP.GE.AND UP0, UPT, UR42, 0x1, UPT ;  /* 0x000000012a00788c */ /* 0x000fe2000bf06270 */
[----:B------:R-:W-:Y:S01]  /*3e90*/  @!PT LDS RZ, [RZ] ;  /* 0x00000000fffff984 */ /* 0x000fe20000000800 */
[----:B------:R-:W-:Y:S01]  /*3ea0*/  @!PT LDS RZ, [RZ] ;  /* 0x00000000fffff984 */ /* 0x000fe20000000800 */
[----:B------:R-:W-:Y:S01]  /*3eb0*/  @!PT LDS RZ, [RZ] ;  /* 0x00000000fffff984 */ /* 0x000fe20000000800 */
[----:B------:R-:W-:Y:S01]  /*3ec0*/  @!PT LDS RZ, [RZ] ;  /* 0x00000000fffff984 */ /* 0x000fe20000000800 */
[----:B------:R4:W-:Y:S06]  /*3ed0*/  MEMBAR.ALL.CTA ;  /* 0x0000000000007992 */ /* 0x0009ec0000008000 */
[----:B----4-:R-:W4:Y:S01]  /*3ee0*/  FENCE.VIEW.ASYNC.S ;  /* 0x00000000000073c6 */ /* 0x010f220000000000 */
[----:B---3--:R-:W-:Y:S11]  /*3ef0*/  LOP3.LUT P0, RZ, R6, 0x1, RZ, 0xc0, !PT ;  /* 0x0000000106ff7812 */ /* 0x008ff6000780c0ff */
[----:B------:R-:W-:Y:S02]  /*3f00*/  @!UPT UIADD3 URZ, UPT, UPT, URZ, URZ, URZ ;  /* 0x000000fffffff290 */ /* 0x000fe4000fffe0ff */
[----:B----4-:R-:W-:Y:S01]  /*3f10*/  VOTEU.ANY UP2, P0 ;  /* 0x0000000000ff7886 */ /* 0x010fe20000040100 */
[----:B------:R-:W-:Y:S11]  /*3f20*/  PLOP3.LUT P0, PT, PT, PT, UP2, 0x80, 0x8 ;  /* 0x000000000008781c */ /* 0x000ff60003f0f028 */
[----:B------:R-:W-:Y:S02]  /*3f30*/  @!UPT UIADD3 URZ, UPT, UPT, URZ, URZ, URZ ;  /* 0x000000fffffff290 */ /* 0x000fe4000fffe0ff */
[----:B--2---:R-:W-:Y:S02]  /*3f40*/  @P0 SHF.R.U32.HI R0, RZ, 0x10, R5 ;  /* 0x00000010ff000819 */ /* 0x004fe40000011605 */
[----:B------:R-:W-:Y:S02]  /*3f50*/  @P0 MOV R2, R4 ;  /* 0x0000000400020202 */ /* 0x000fe40000000f00 */
[----:B------:R-:W-:Y:S01]  /*3f60*/  @P0 R2UR UR4, R0 ;  /* 0x00000000000402ca */ /* 0x000fe200000e0000 */
[----:B------:R-:W-:Y:S01]  /*3f70*/  VIADD R0, R8, 0x70 ;  /* 0x0000007008007836 */ /* 0x000fe20000000000 */
[----:B------:R-:W-:Y:S02]  /*3f80*/  @P0 LOP3.LUT R4, R5, 0xffff, RZ, 0xc0, !PT ;  /* 0x0000ffff05040812 */ /* 0x000fe400078ec0ff */
[----:B------:R-:W-:Y:S02]  /*3f90*/  @P0 R2UR UR6, R2 ;  /* 0x00000000020602ca */ /* 0x000fe400000e0000 */
[----:B------:R-:W-:Y:S02]  /*3fa0*/  PRMT R0, RZ, 0x654, R0 ;  /* 0x00000654ff007816 */ /* 0x000fe40000000000 */
[----:B------:R-:W-:Y:S02]  /*3fb0*/  @P0 R2UR UR5, R4 ;  /* 0x00000000040502ca */ /* 0x000fe400000e0000 */
[----:B------:R2:W-:Y:S03]  /*3fc0*/  SYNCS.ARRIVE.TRANS64.RED.A1T0 RZ, [R0+URZ], RZ ;  /* 0x000000ff00ff79a7 */ /* 0x0005e600081004ff */
[----:B------:R-:W-:Y:S04]  /*3fd0*/  @UP2 UMOV UR25, UR4 ;  /* 0x0000000400192c82 */ /* 0x000fe80008000000 */
[----:B------:R-:W-:Y:S04]  /*3fe0*/  @UP2 UMOV UR13, UR6 ;  /* 0x00000006000d2c82 */ /* 0x000fe80008000000 */
[----:B------:R-:W-:Y:S01]  /*3ff0*/  @UP2 UMOV UR7, UR5 ;  /* 0x0000000500072c82 */ /* 0x000fe20008000000 */
[----:B------:R-:W-:Y:S05]  /*4000*/  BRA.U !UP0, `(.L_x_76) ;  /* 0x0000000108c07547 */ /* 0x000fea000b800000 */
[----:B------:R-:W-:Y:S02]  /*4010*/  UIMAD.WIDE.U32 UR10, UR7, UR31, URZ ;  /* 0x0000001f070a72a5 */ /* 0x000fe4000f8e00ff */
[----:B------:R-:W-:Y:S02]  /*4020*/  UP2UR UR12, UPR, URZ, 0x4 ;  /* 0x00000004ff0c7883 */ /* 0x000fe40008000000 */
[----:B------:R-:W-:Y:S02]  /*4030*/  UISETP.NE.AND UP2, UPT, UR30, 0x1, UPT ;  /* 0x000000011e00788c */ /* 0x000fe4000bf45270 */
[----:B------:R-:W-:Y:S02]  /*4040*/  UIMAD.WIDE.U32 UR18, UR13, UR28, URZ ;  /* 0x0000001c0d1272a5 */ /* 0x000fe4000f8e00ff */
[----:B------:R-:W-:Y:S02]  /*4050*/  USEL UR4, UR32, UR34, !UP2 ;  /* 0x0000002220047287 */ /* 0x000fe4000d000000 */
[----:B------:R-:W-:Y:S02]  /*4060*/  UISETP.NE.AND UP0, UPT, UR16, 0x1, UPT ;  /* 0x000000011000788c */ /* 0x000fe4000bf05270 */
[----:B------:R-:W-:Y:S02]  /*4070*/  UP2UR UR24, UPR, URZ, 0x2 ;  /* 0x00000002ff187883 */ /* 0x000fe40008000000 */
[----:B------:R-:W-:Y:S02]  /*4080*/  UISETP.NE.AND UP1, UPT, UR42, 0x1, UPT ;  /* 0x000000012a00788c */ /* 0x000fe4000bf25270 */
[----:B-1----:R-:W-:Y:S02]  /*4090*/  UIMAD.WIDE.U32 UR20, UR4, UR14, URZ ;  /* 0x0000000e041472a5 */ /* 0x002fe4000f8e00ff */
[----:B------:R-:W-:Y:S01]  /*40a0*/  USEL UR8, UR33, UR35, !UP0 ;  /* 0x0000002321087287 */ /* 0x000fe2000c000000 */
[----:B------:R-:W-:Y:S02]  /*40b0*/  UMOV UR5, UR11 ;  /* 0x0000000b00057c82 */ /* 0x000fe40008000000 */
[----:B------:R-:W-:Y:S02]  /*40c0*/  USHF.R.U32.HI UR6, URZ, UR38, UR5 ;  /* 0x00000026ff067299 */ /* 0x000fe40008011605 */
[----:B------:R-:W-:Y:S02]  /*40d0*/  UIMAD.WIDE.U32 UR22, UR8, UR14, URZ ;  /* 0x0000000e081672a5 */ /* 0x000fe4000f8e00ff */
[----:B------:R-:W-:Y:S02]  /*40e0*/  USEL UR6, UR7, UR6, !UP2 ;  /* 0x0000000607067287 */ /* 0x000fe4000d000000 */
[----:B------:R-:W-:Y:S02]  /*40f0*/  UISETP.NE.AND UP2, UPT, UR12, URZ, UPT ;  /* 0x000000ff0c00728c */ /* 0x000fe4000bf45270 */
[----:B------:R-:W-:Y:S01]  /*4100*/  UIMAD.WIDE.U32 UR10, UR6, UR14, URZ ;  /* 0x0000000e060a72a5 */ /* 0x000fe2000f8e00ff */
[----:B------:R-:W-:Y:S02]  /*4110*/  UMOV UR5, UR19 ;  /* 0x0000001300057c82 */ /* 0x000fe40008000000 */
[----:B------:R-:W-:Y:S03]  /*4120*/  USHF.R.U32.HI UR9, URZ, UR29, UR5 ;  /* 0x0000001dff097299 */ /* 0x000fe60008011605 */
[----:B------:R-:W-:Y:S02]  /*4130*/  UMOV UR5, UR21 ;  /* 0x0000001500057c82 */ /* 0x000fe40008000000 */
[----:B------:R-:W-:Y:S03]  /*4140*/  @UP1 USHF.R.U32.HI UR4, URZ, UR15, UR5 ;  /* 0x0000000fff041299 */ /* 0x000fe60008011605 */
[----:B------:R-:W-:Y:S01]  /*4150*/  UMOV UR5, UR23 ;  /* 0x0000001700057c82 */ /* 0x000fe20008000000 */
[----:B------:R-:W-:Y:S02]  /*4160*/  UIMAD UR4, UR42, UR4, URZ ;  /* 0x000000042a0472a4 */ /* 0x000fe4000f8e02ff */
[----:B------:R-:W-:Y:S02]  /*4170*/  @UP1 USHF.R.U32.HI UR8, URZ, UR15, UR5 ;  /* 0x0000000fff081299 */ /* 0x000fe40008011605 */
[----:B------:R-:W-:Y:S02]  /*4180*/  USEL UR5, UR13, UR9, !UP0 ;  /* 0x000000090d057287 */ /* 0x000fe4000c000000 */
[----:B------:R-:W-:Y:S02]  /*4190*/  UIMAD UR9, UR42, UR8, URZ ;  /* 0x000000082a0972a4 */ /* 0x000fe4000f8e02ff */
[----:B------:R-:W-:Y:S03]  /*41a0*/  UISETP.GE.AND UP0, UPT, UR6, UR4, UPT ;  /* 0x000000040600728c */ /* 0x000fe6000bf06270 */
[----:B------:R-:W-:Y:S01]  /*41b0*/  UMOV UR4, UR11 ;  /* 0x0000000b00047c82 */ /* 0x000fe20008000000 */
[----:B------:R-:W-:Y:S02]  /*41c0*/  UISETP.GE.OR UP0, UPT, UR5, UR9, UP0 ;  /* 0x000000090500728c */ /* 0x000fe40008706670 */
[----:B------:R-:W-:Y:S02]  /*41d0*/  USHF.R.U32.HI UR4, URZ, UR15, UR4 ;  /* 0x0000000fff047299 */ /* 0x000fe40008011604 */
[----:B------:R-:W-:Y:S02]  /*41e0*/  UIMAD.WIDE.U32 UR10, UR5, UR14, URZ ;  /* 0x0000000e050a72a5 */ /* 0x000fe4000f8e00ff */
[----:B------:R-:W-:Y:S04]  /*41f0*/  USEL UR12, UR6, UR4, !UP1 ;  /* 0x00000004060c7287 */ /* 0x000fe8000c800000 */
[----:B------:R-:W-:Y:S01]  /*4200*/  UIADD3 UR9, UPT, UPT, -UR12, URZ, URZ ;  /* 0x000000ff0c097290 */ /* 0x000fe2000fffe1ff */
[----:B------:R-:W-:Y:S02]  /*4210*/  @!UP0 UMOV UR4, UR11 ;  /* 0x0000000b00048c82 */ /* 0x000fe40008000000 */
[----:B------:R-:W-:Y:S02]  /*4220*/  @!UP0 USHF.R.U32.HI UR4, URZ, UR15, UR4 ;  /* 0x0000000fff048299 */ /* 0x000fe40008011604 */
[----:B------:R-:W-:Y:S02]  /*4230*/  UIMAD UR9, UR42, UR9, UR6 ;  /* 0x000000092a0972a4 */ /* 0x000fe4000f8e0206 */
[----:B------:R-:W-:Y:S02]  /*4240*/  @!UP0 USEL UR4, UR5, UR4, !UP1 ;  /* 0x0000000405048287 */ /* 0x000fe4000c800000 */
[----:B------:R-:W-:Y:S02]  /*4250*/  UISETP.NE.AND UP1, UPT, UR24, URZ, UPT ;  /* 0x000000ff1800728c */ /* 0x000fe4000bf25270 */
[----:B------:R-:W-:Y:S02]  /*4260*/  @!UP0 UIMAD UR9, UR8, UR9, UR4 ;  /* 0x00000009080982a4 */ /* 0x000fe4000f8e0204 */
[----:B------:R-:W-:Y:S02]  /*4270*/  @!UP0 UIADD3 UR10, UPT, UPT, UR12, -UR4, URZ ;  /* 0x800000040c0a8290 */ /* 0x000fe4000fffe0ff */
[----:B------:R-:W-:Y:S02]  /*4280*/  UIADD3 UR4, UPT, UPT, -UR5, URZ, URZ ;  /* 0x000000ff05047290 */ /* 0x000fe4000fffe1ff */
[----:B------:R-:W-:Y:S02]  /*4290*/  UIADD3 UR8, UPT, UPT, -UR6, URZ, URZ ;  /* 0x000000ff06087290 */ /* 0x000fe4000fffe1ff */
[----:B------:R-:W-:Y:S02]  /*42a0*/  @!UP0 UIMAD UR6, UR10, UR42, UR5 ;  /* 0x0000002a0a0682a4 */ /* 0x000fe4000f8e0205 */
[----:B------:R-:W-:Y:S02]  /*42b0*/  UIMAD UR13, UR16, UR4, UR13 ;  /* 0x00000004100d72a4 */ /* 0x000fe4000f8e020d */
[----:B------:R-:W-:Y:S01]  /*42c0*/  UIMAD UR7, UR30, UR8, UR7 ;  /* 0x000000081e0772a4 */ /* 0x000fe2000f8e0207 */
[----:B------:R-:W-:Y:S02]  /*42d0*/  @!UP0 UMOV UR5, UR9 ;  /* 0x0000000900058c82 */ /* 0x000fe40008000000 */
[----:B------:R-:W-:Y:S02]  /*42e0*/  UIMAD UR13, UR5, UR16, UR13 ;  /* 0x00000010050d72a4 */ /* 0x000fe4000f8e020d */
[----:B------:R-:W-:Y:S11]  /*42f0*/  UIMAD UR7, UR6, UR30, UR7 ;  /* 0x0000001e060772a4 */ /* 0x000ff6000f8e0207 */
[----:B------:R-:W-:Y:S01]  /*4300*/  @!UPT UIADD3 URZ, UPT, UPT, URZ, URZ, URZ ;  /* 0x000000fffffff290 */ /* 0x000fe2000fffe0ff */
.L_x_76:
[----:B------:R-:W3:Y:S01]  /*4310*/  @!UP3 LDCU.128 UR20, c[0x0][0xb10] ;  /* 0x00016200ff14b7ac */ /* 0x000ee20008000c00 */
[----:B------:R-:W-:Y:S02]  /*4320*/  ISETP.NE.U32.AND P0, PT, RZ, UR26, PT ;  /* 0x0000001aff007c0c */ /* 0x000fe4000bf05070 */
[----:B------:R-:W-:Y:S02]  /*4330*/  SHF.L.U32 R2, R11, 0x1f, RZ ;  /* 0x0000001f0b027819 */ /* 0x000fe400000006ff */
[----:B------:R-:W-:Y:S01]  /*4340*/  ISETP.NE.AND.EX P0, PT, RZ, UR27, PT, P0 ;  /* 0x0000001bff007c0c */ /* 0x000fe2000bf05300 */
[----:B------:R-:W4:Y:S01]  /*4350*/  @!UP3 LDCU UR5, c[0x0][0xb0c] ;  /* 0x00016180ff05b7ac */ /* 0x000f220008000800 */
[----:B---3--:R-:W-:Y:S07]  /*4360*/  UIMAD.WIDE.U32 UR8, UR13, UR20, URZ ;  /* 0x000000140d0872a5 */ /* 0x008fee000f8e00ff */
[----:B------:R-:W-:Y:S01]  /*4370*/  @!UP3 UMOV UR4, UR9 ;  /* 0x000000090004bc82 */ /* 0x000fe20008000000 */
[----:B----4-:R-:W-:Y:S02]  /*4380*/  @!UP3 UISETP.NE.AND UP0, UPT, UR5, 0x1, UPT ;  /* 0x000000010500b88c */ /* 0x010fe4000bf05270 */
[----:B------:R-:W-:Y:S02]  /*4390*/  @!UP3 USHF.R.U32.HI UR4, URZ, UR21, UR4 ;  /* 0x00000015ff04b299 */ /* 0x000fe40008011604 */
[----:B------:R-:W-:Y:S02]  /*43a0*/  UIMAD.WIDE.U32 UR8, UR7, UR23, URZ ;  /* 0x00000017070872a5 */ /* 0x000fe4000f8e00ff */
[----:B------:R-:W-:Y:S02]  /*43b0*/  @!UP3 USEL UR10, UR13, UR4, !UP0 ;  /* 0x000000040d0ab287 */ /* 0x000fe4000c000000 */
[----:B------:R-:W-:Y:S03]  /*43c0*/  @!UP3 UISETP.NE.AND UP0, UPT, UR22, 0x1, UPT ;  /* 0x000000011600b88c */ /* 0x000fe6000bf05270 */
[----:B------:R-:W-:Y:S02]  /*43d0*/  @!UP3 UMOV UR6, UR9 ;  /* 0x000000090006bc82 */ /* 0x000fe40008000000 */
[----:B------:R-:W3:Y:S02]  /*43e0*/  @!UP3 LDCU UR4, c[0x0][0xb20] ;  /* 0x00016400ff04b7ac */ /* 0x000ee40008000800 */
[----:B---3--:R-:W-:Y:S04]  /*43f0*/  @!UP3 USHF.R.U32.HI UR6, URZ, UR4, UR6 ;  /* 0x00000004ff06b299 */ /* 0x008fe80008011606 */
[----:B------:R-:W-:Y:S04]  /*4400*/  @!UP3 USEL UR6, UR7, UR6, !UP0 ;  /* 0x000000060706b287 */ /* 0x000fe8000c000000 */
[----:B------:R-:W-:Y:S02]  /*4410*/  @!UP3 UIADD3 UR4, UPT, UPT, -UR10, UR6, URZ ;  /* 0x000000060a04b290 */ /* 0x000fe4000fffe1ff */
[----:B------:R-:W-:Y:S02]  /*4420*/  @!UP3 UIADD3 UR6, UPT, UPT, UR10, -UR6, URZ ;  /* 0x800000060a06b290 */ /* 0x000fe4000fffe0ff */
[----:B------:R-:W-:Y:S02]  /*4430*/  @!UP3 UIMAD UR13, UR4, UR5, UR13 ;  /* 0x00000005040db2a4 */ /* 0x000fe4000f8e020d */
[----:B------:R-:W-:Y:S01]  /*4440*/  @!UP3 UIMAD UR7, UR6, UR22, UR7 ;  /* 0x000000160607b2a4 */ /* 0x000fe2000f8e0207 */
[----:B------:R-:W-:Y:S11]  /*4450*/  BRA.U UP4, `(.L_x_77) ;  /* 0x0000000104107547 */ /* 0x000ff6000b800000 */
[----:B------:R-:W-:Y:S04]  /*4460*/  MOV R4, UR37 ;  /* 0x0000002500047c02 */ /* 0x000fe80008000f00 */
[----:B------:R-:W-:Y:S04]  /*4470*/  SHF.L.U32 R4, R4, 0x1f, RZ ;  /* 0x0000001f04047819 */ /* 0x000fe800000006ff */
[----:B------:R-:W3:Y:S02]  /*4480*/  SYNCS.PHASECHK.TRANS64.TRYWAIT P1, [UR17+0x58], R4 ;  /* 0x00005804ff0075a7 */ /* 0x000ee40008021111 */
[----:B---3--:R-:W-:Y:S05]  /*4490*/  @!P1 BRA `(.L_x_78) ;  /* 0x0000002800409947 */ /* 0x008fea0003800000 */
.L_x_77:
[----:B------:R-:W-:Y:S05]  /*44a0*/  BRA.U !UP6, `(.L_x_79) ;  /* 0x000000010e387547 */ /* 0x000fea000b800000 */
[----:B------:R-:W-:Y:S01]  /*44b0*/  UPLOP3.LUT UP1, UPT, UPT, UPT, UP5, 0x80, 0x8 ;  /* 0x000000000008789c */ /* 0x000fe20003f2f050 */
[----:B--2---:R-:W-:Y:S01]  /*44c0*/  HFMA2 R0, -RZ, RZ, 0, 5.9604644775390625e-08 ;  /* 0x00000001ff007431 */ /* 0x004fe200000001ff */
[----:B------:R-:W2:Y:S01]  /*44d0*/  LDCU.64 UR8, c[0x0][0x358] ;  /* 0x00006b00ff0877ac */ /* 0x000ea20008000a00 */
[----:B------:R-:W-:Y:S03]  /*44e0*/  IMAD.MOV.U32 R79, RZ, RZ, 0x1 ;  /* 0x00000001ff4f7424 */ /* 0x000fe600078e00ff */
[----:B------:R-:W-:Y:S05]  /*44f0*/  PLOP3.LUT P1, PT, PT, PT, UP1, 0x80, 0x8 ;  /* 0x000000000008781c */ /* 0x000fea0003f2f018 */
[----:B------:R-:W3:Y:S01]  /*4500*/  @UP1 LDCU.64 UR4, c[0x0][0x888] ;  /* 0x00011100ff0417ac */ /* 0x000ee20008000a00 */
[----:B------:R-:W-:Y:S07]  /*4510*/  @UP1 UIMAD UR6, UR36, UR26, URZ ;  /* 0x0000001a240612a4 */ /* 0x000fee000f8e02ff */
[----:B------:R-:W-:Y:S01]  /*4520*/  @!P1 PRMT R79, R0, 0x7610, R79 ;  /* 0x00007610004f9816 */ /* 0x000fe2000000004f */
[----:B---3--:R-:W-:Y:S06]  /*4530*/  @UP1 UIMAD.WIDE UR4, UR6, 0x4, UR4 ;  /* 0x00000004060418a5 */ /* 0x008fec000f8e0204 */
[----:B------:R-:W-:Y:S01]  /*4540*/  IMAD.U32 R4, RZ, RZ, UR4 ;  /* 0x00000004ff047e24 */ /* 0x000fe2000f8e00ff */
[----:B------:R-:W-:Y:S04]  /*4550*/  MOV R5, UR5 ;  /* 0x0000000500057c02 */ /* 0x000fe80008000f00 */
[----:B------:R-:W3:Y:S01]  /*4560*/  @!UP1 LDCU UR4, c[0x0][0x880] ;  /* 0x00011000ff0497ac */ /* 0x000ee20008000800 */
[----:B--2--5:R4:W5:Y:S02]  /*4570*/  @P1 LDG.E R39, desc[UR8][R4.64] ;  /* 0x0000000804271981 */ /* 0x024964000c1e1900 */
[----:B---34-:R-:W-:Y:S07]  /*4580*/  @!P1 IMAD.U32 R39, RZ, RZ, UR4 ;  /* 0x00000004ff279e24 */ /* 0x018fee000f8e00ff */
.L_x_79:
[----:B-----5:R-:W-:Y:S01]  /*4590*/  @!P0 FSETP.EQ.AND P2, PT, R39, RZ, PT ;  /* 0x000000ff2700820b */ /* 0x020fe20003f42000 */
[----:B------:R-:W-:Y:S01]  /*45a0*/  @!UPT UIADD3 URZ, UPT, UPT, URZ, URZ, URZ ;  /* 0x000000fffffff290 */ /* 0x000fe2000fffe0ff */
[----:B------:R-:W-:Y:S11]  /*45b0*/  @!P0 BRA `(.L_x_80) ;  /* 0x0000000000148947 */ /* 0x000ff60003800000 */
[----:B------:R-:W-:Y:S02]  /*45c0*/  LOP3.LUT P0, RZ, R79, 0xff, RZ, 0xc0, !PT ;  /* 0x000000ff4fff7812 */ /* 0x000fe4000780c0ff */
[----:B------:R-:W-:Y:S04]  /*45d0*/  PLOP3.LUT P2, PT, PT, PT, UP1, 0x80, 0x8 ;  /* 0x000000000008781c */ /* 0x000fe80003f4f018 */
[----:B------:R-:W-:Y:S07]  /*45e0*/  PLOP3.LUT P2, PT, P2, PT, PT, 0x8, 0x80 ;  /* 0x000000000080781c */ /* 0x000fee000174e170 */
[----:B------:R-:W-:Y:S11]  /*45f0*/  @P0 FSETP.EQ.AND P2, PT, R39, RZ, PT ;  /* 0x000000ff2700020b */ /* 0x000ff60003f42000 */
[----:B------:R-:W-:Y:S02]  /*4600*/  @!UPT UIADD3 URZ, UPT, UPT, URZ, URZ, URZ ;  /* 0x000000fffffff290 */ /* 0x000fe4000fffe0ff */
.L_x_80:
[----:B------:R-:W3:Y:S01]  /*4610*/  SYNCS.PHASECHK.TRANS64.TRYWAIT P0, [UR17+0x48], R2 ;  /* 0x00004802ff0075a7 */ /* 0x000ee20008001111 */
[----:B------:R-:W-:Y:S02]  /*4620*/  ELECT P1, URZ, PT ;  /* 0x0000000000ff782f */ /* 0x000fe40003820000 */
[----:B------:R-:W-:Y:S01]  /*4630*/  IADD3 R10, PT, PT, R10, 0x1, RZ ;  /* 0x000000010a0a7810 */ /* 0x000fe20007ffe0ff */
[----:B---3--:R-:W-:Y:S10]  /*4640*/  @!P0 BRA `(.L_x_81) ;  /* 0x0000002400ec8947 */ /* 0x008ff40003800000 */
.L_x_132:
[----:B------:R-:W-:Y:S01]  /*4650*/  PLOP3.LUT P1, PT, P2, P1, PT, 0xf2, 0x2f ;  /* 0x00000000002f781c */ /* 0x000fe20001723e72 */
[----:B------:R-:W-:Y:S01]  /*4660*/  UMOV UR18, 0x0 ;  /* 0x0000000000127882 */ /* 0x000fe20000000000 */
[----:B------:R-:W-:Y:S01]  /*4670*/  UMOV UR19, 0x10000000 ;  /* 0x1000000000137882 */ /* 0x000fe20000000000 */
[----:B------:R-:W-:Y:S01]  /*4680*/  UMOV UR12, UR36 ;  /* 0x00000024000c7c82 */ /* 0x000fe20008000000 */
[----:B------:R-:W-:Y:S01]  /*4690*/  LOP3.LUT R11, R11, 0x1, RZ, 0x3c, !PT ;  /* 0x000000010b0b7812 */ /* 0x000fe200078e3cff */
[----:B------:R-:W-:Y:S01]  /*46a0*/  UMOV UR36, UR25 ;  /* 0x0000001900247c82 */ /* 0x000fe20008000000 */
[----:B------:R-:W-:Y:S07]  /*46b0*/  UPLOP3.LUT UP4, UPT, UPT, UPT, UPT, 0x80, 0x8 ;  /* 0x000000000008789c */ /* 0x000fee0003f8f070 */
[----:B--2---:R-:W-:Y:S01]  /*46c0*/  @!P1 IADD3 R2, P0, PT, R12, 0x580, RZ ;  /* 0x000005800c029810 */ /* 0x004fe20007f1e0ff */
[----:B------:R-:W-:Y:S03]  /*46d0*/  VOTEU.ALL UP0, P1 ;  /* 0x0000000000ff7886 */ /* 0x000fe60000800000 */
[----:B------:R-:W-:Y:S01]  /*46e0*/  @!P1 R2UR UR5, R2 ;  /* 0x00000000020592ca */ /* 0x000fe200000e0000 */
[----:B------:R-:W-:Y:S01]  /*46f0*/  @!P1 IMAD.X R0, RZ, RZ, R13, P0 ;  /* 0x000000ffff009224 */ /* 0x000fe200000e060d */
[----:B------:R-:W-:Y:S01]  /*4700*/  @!UP0 USHF.L.U32 UR10, UR45, 0x6, URZ ;  /* 0x000000062d0a8899 */ /* 0x000fe200080006ff */
[----:B------:R-:W-:Y:S01]  /*4710*/  ISETP.NE.AND P0, PT, R10, 0x2, PT ;  /* 0x000000020a00780c */ /* 0x000fe20003f05270 */
[----:B------:R-:W-:Y:S02]  /*4720*/  @!UP0 USHF.L.U32 UR11, UR46, 0x6, URZ ;  /* 0x000000062e0b8899 */ /* 0x000fe400080006ff */
[----:B------:R-:W-:Y:S01]  /*4730*/  @!P1 R2UR UR4, R0 ;  /* 0x00000000000492ca */ /* 0x000fe200000e0000 */
[----:B------:R-:W-:Y:S01]  /*4740*/  @!UP0 UIADD3 UR8, UPT, UPT, UR17, 0x200, URZ ;  /* 0x0000020011088890 */ /* 0x000fe2000fffe0ff */
[----:B------:R-:W-:Y:S01]  /*4750*/  SEL R0, RZ, 0x1, P0 ;  /* 0x00000001ff007807 */ /* 0x000fe20000000000 */
[----:B------:R-:W-:Y:S01]  /*4760*/  @!UP0 UIADD3 UR9, UPT, UPT, UR17, 0x40, URZ ;  /* 0x0000004011098890 */ /* 0x000fe2000fffe0ff */
[----:B------:R-:W-:Y:S01]  /*4770*/  SEL R10, R10, RZ, P0 ;  /* 0x000000ff0a0a7207 */ /* 0x000fe20000000000 */
[----:B------:R-:W-:Y:S01]  /*4780*/  VOTEU.ALL UP0, P1 ;  /* 0x0000000000ff7886 */ /* 0x000fe20000800000 */
[----:B------:R-:W-:Y:S01]  /*4790*/  LOP3.LUT R9, R9, R0, RZ, 0x3c, !PT ;  /* 0x0000000009097212 */ /* 0x000fe200078e3cff */
[----:B------:R-:W-:Y:S01]  /*47a0*/  IMAD.U32 R4, RZ, RZ, UR5 ;  /* 0x00000005ff047e24 */ /* 0x000fe2000f8e00ff */
[----:B------:R-:W-:Y:S02]  /*47b0*/  UIADD3 UR45, UPT, UPT, UR7, UR57, URZ ;  /* 0x00000039072d7290 */ /* 0x000fe4000fffe0ff */
[----:B------:R-:W-:Y:S03]  /*47c0*/  UIADD3 UR46, UPT, UPT, UR13, UR60, URZ ;  /* 0x0000003c0d2e7290 */ /* 0x000fe6000fffe0ff */
[----:B------:R-:W-:Y:S01]  /*47d0*/  IMAD.U32 R5, RZ, RZ, UR4 ;  /* 0x00000004ff057e24 */ /* 0x000fe2000f8e00ff */
[----:B------:R-:W-:Y:S04]  /*47e0*/  @!P1 R2UR UR4, R4 ;  /* 0x00000000040492ca */ /* 0x000fe800000e0000 */
[----:B------:R-:W-:Y:S11]  /*47f0*/  @!P1 R2UR UR5, R5 ;  /* 0x00000000050592ca */ /* 0x000ff600000e0000 */
[----:B------:R-:W-:Y:S02]  /*4800*/  @!UPT UIADD3 URZ, UPT, UPT, URZ, URZ, URZ ;  /* 0x000000fffffff290 */ /* 0x000fe4000fffe0ff */
[----:B------:R2:W-:Y:S01]  /*4810*/  @!UP0 UTMALDG.3D [UR8], [UR4], desc[UR18] ;  /* 0x00001208040085b4 */ /* 0x0005e20008011000 */
[----:B------:R2:W-:Y:S01]  /*4820*/  @!P1 SYNCS.ARRIVE.TRANS64.RED.A0TR RZ, [UR17+0x40], R3 ;  /* 0x00004003ffff99a7 */ /* 0x0005e20008300411 */
[----:B------:R-:W-:Y:S01]  /*4830*/  SYNCS.ARRIVE.TRANS64.RED.A1T0 RZ, [UR48], RZ ;  /* 0x000000ffffff79a7 */ /* 0x000fe20008100430 */
[----:B------:R-:W-:Y:S05]  /*4840*/  BRA.U UP2, `(.L_x_82) ;  /* 0xfffffff502747547 */ /* 0x000fea000b83ffff */
[----:B------:R-:W-:Y:S07]  /*4850*/  MOV R0, UR17 ;  /* 0x0000001100007c02 */ /* 0x000fee0008000f00 */
.L_x_83:
[----:B---3--:R-:W-:-:S04]  /*4860*/  SHF.L.U32 R2, R11, 0x1f, RZ ;  /* 0x0000001f0b027819 */ /* 0x008fc800000006ff */
[----:B------:R3:W4:Y:S03]  /*4870*/  SYNCS.PHASECHK.TRANS64.TRYWAIT P0, [R0+URZ+0x48], R2 ;  /* 0x00004802000075a7 */ /* 0x00072600080011ff */
[----:B----4-:R-:W-:Y:S05]  /*4880*/  @!P0 NANOSLEEP.SYNCS 0x989680 ;  /* 0x009896800000895d */ /* 0x010fea0003900000 */
[----:B------:R-:W4:Y:S02]  /*4890*/  @!P0 SYNCS.PHASECHK.TRANS64 P0, [R0+URZ+0x48], R2 ;  /* 0x00004802000085a7 */ /* 0x000f2400080010ff */
[----:B-12-4-:R-:W-:Y:S05]  /*48a0*/  @P0 EXIT ;  /* 0x000000000000094d */ /* 0x016fea0003800000 */
[----:B------:R-:W-:Y:S05]  /*48b0*/  BRA `(.L_x_83) ;  /* 0xfffffffc00e87947 */ /* 0x000fea000383ffff */
.L_x_74:
[----:B------:R-:W-:-:S06]  /*48c0*/  UISETP.GE.AND UP0, UPT, UR18, 0x4, UPT ;  /* 0x000000041200788c */ /* 0x000fcc000bf06270 */
[----:B------:R-:W-:-:S13]  /*48d0*/  PLOP3.LUT P0, PT, PT, PT, UP0, 0x80, 0x8 ;  /* 0x000000000008781c */ /* 0x000fda0003f0f008 */
[----:B-1----:R-:W-:Y:S05]  /*48e0*/  @!P0 EXIT ;  /* 0x000000000000894d */ /* 0x002fea0003800000 */
[----:B------:R-:W-:Y:S01]  /*48f0*/  BAR.SYNC.DEFER_BLOCKING 0x6, 0xa0 ;  /* 0x0182800000007b1d */ /* 0x000fe20000010000 */
[C---:B------:R-:W-:Y:S02]  /*4900*/  IMAD.SHL.U32 R7, R76.reuse, 0x40, RZ ;  /* 0x000000404c077824 */ /* 0x040fe400078e00ff */
[----:B------:R-:W-:Y:S02]  /*4910*/  HFMA2 R81, -RZ, RZ, 0, 0 ;  /* 0x00000000ff517431 */ /* 0x000fe400000001ff */
[C---:B------:R-:W-:Y:S01]  /*4920*/  IMAD.SHL.U32 R4, R76.reuse, 0x20, RZ ;  /* 0x000000204c047824 */ /* 0x040fe200078e00ff */
[----:B------:R-:W-:Y:S01]  /*4930*/  CS2R R82, SRZ ;  /* 0x0000000000527805 */ /* 0x000fe2000001ff00 */
[----:B------:R-:W-:Y:S01]  /*4940*/  IMAD.SHL.U32 R6, R76, 0x2, RZ ;  /* 0x000000024c067824 */ /* 0x000fe200078e00ff */
[----:B------:R-:W-:Y:S01]  /*4950*/  UMOV UR44, 0x400 ;  /* 0x00000400002c7882 */ /* 0x000fe20000000000 */
[----:B------:R-:W-:Y:S01]  /*4960*/  LOP3.LUT R5, R7, 0x180, RZ, 0xc0, !PT ;  /* 0x0000018007057812 */ /* 0x000fe200078ec0ff */
[----:B------:R-:W-:Y:S01]  /*4970*/  ULEA UR44, UR48, UR44, 0x18 ;  /* 0x0000002c302c7291 */ /* 0x000fe2000f8ec0ff */
[----:B------:R-:W-:Y:S01]  /*4980*/  LOP3.LUT R4, R4, 0xc00, RZ, 0xc0, !PT ;  /* 0x00000c0004047812 */ /* 0x000fe200078ec0ff */
[----:B------:R-:W1:Y:S01]  /*4990*/  LDC.64 R72, c[0x0][0x888] ;  /* 0x00022200ff487b82 */ /* 0x000e620000000a00 */
[----:B------:R-:W-:Y:S01]  /*49a0*/  LOP3.LUT R6, R5, 0x20, R6, 0xf8, !PT ;  /* 0x0000002005067812 */ /* 0x000fe200078ef806 */
[----:B------:R-:W-:Y:S01]  /*49b0*/  IMAD.SHL.U32 R5, R76, 0x8, RZ ;  /* 0x000000084c057824 */ /* 0x000fe200078e00ff */
[----:B------:R-:W-:Y:S01]  /*49c0*/  LOP3.LUT R4, R4, 0x40, R7, 0xf8, !PT ;  /* 0x0000004004047812 */ /* 0x000fe200078ef807 */
[----:B------:R-:W-:Y:S01]  /*49d0*/  IMAD.U32 R37, R76, 0x10000, RZ ;  /* 0x000100004c257824 */ /* 0x000fe200078e00ff */
[----:B------:R-:W-:Y:S01]  /*49e0*/  UIADD3 UR4, UPT, UPT, UR44, 0x1200, URZ ;  /* 0x000012002c047890 */ /* 0x000fe2000fffe0ff */
[----:B------:R-:W-:Y:S01]  /*49f0*/  IMAD.MOV.U32 R36, RZ, RZ, RZ ;  /* 0x000000ffff247224 */ /* 0x000fe200078e00ff */
[----:B------:R-:W-:Y:S01]  /*4a00*/  LOP3.LUT R5, R6, 0x30, R5, 0x78, !PT ;  /* 0x0000003006057812 */ /* 0x000fe200078e7805 */
[----:B------:R-:W2:Y:S01]  /*4a10*/  LDC.64 R74, c[0x0][0x890] ;  /* 0x00022400ff4a7b82 */ /* 0x000ea20000000a00 */
[----:B------:R-:W-:Y:S01]  /*4a20*/  LOP3.LUT R4, R4, 0x200, R7, 0xf8, !PT ;  /* 0x0000020004047812 */ /* 0x000fe200078ef807 */
[----:B------:R-:W-:Y:S01]  /*4a30*/  IMAD.MOV.U32 R84, RZ, RZ, RZ ;  /* 0x000000ffff547224 */ /* 0x000fe200078e00ff */
[----:B------:R-:W-:Y:S01]  /*4a40*/  LOP3.LUT R37, R37, 0x600000, RZ, 0xc0, !PT ;  /* 0x0060000025257812 */ /* 0x000fe200078ec0ff */
[----:B------:R-:W-:Y:S01]  /*4a50*/  IMAD.U32 R85, RZ, RZ, UR4 ;  /* 0x00000004ff557e24 */ /* 0x000fe2000f8e00ff */
[----:B------:R-:W-:Y:S01]  /*4a60*/  LOP3.LUT R78, R4, R5, RZ, 0xfc, !PT ;  /* 0x00000005044e7212 */ /* 0x000fe200078efcff */
[----:B------:R-:W3:Y:S01]  /*4a70*/  LDS R0, [UR44+0x110] ;  /* 0x0001102cff007984 */ /* 0x000ee20008000800 */
[----:B------:R-:W-:Y:S01]  /*4a80*/  IMAD.SHL.U32 R4, R76, 0x10, RZ ;  /* 0x000000104c047824 */ /* 0x000fe200078e00ff */
[----:B------:R-:W4:Y:S01]  /*4a90*/  LDC.64 R70, c[0x0][0x8b0] ;  /* 0x00022c00ff467b82 */ /* 0x000f220000000a00 */
[----:B------:R-:W-:Y:S01]  /*4aa0*/  IADD3 R77, PT, PT, R78, UR44, RZ ;  /* 0x0000002c4e4d7c10 */ /* 0x000fe2000fffe0ff */
[----:B------:R-:W1:Y:S02]  /*4ab0*/  LDCU UR50, c[0x0][0x370] ;  /* 0x00006e00ff3277ac */ /* 0x000e640008000800 */
[----:B------:R-:W-:Y:S01]  /*4ac0*/  LOP3.LUT R4, R4, 0x20, RZ, 0xc0, !PT ;  /* 0x0000002004047812 */ /* 0x000fe200078ec0ff */
[----:B------:R-:W1:Y:S03]  /*4ad0*/  LDCU.64 UR62, c[0x0][0x348] ;  /* 0x00006900ff3e77ac */ /* 0x000e660008000a00 */
[----:B------:R-:W1:Y:S01]  /*4ae0*/  LDC.64 R68, c[0x0][0x8a8] ;  /* 0x00022a00ff447b82 */ /* 0x000e620000000a00 */
[----:B------:R-:W-:Y:S01]  /*4af0*/  IADD3 R77, PT, PT, -R4, 0x200, R77 ;  /* 0x00000200044d7810 */ /* 0x000fe20007ffe14d */
[----:B------:R-:W1:Y:S01]  /*4b00*/  LDCU UR43, c[0x0][0xb0c] ;  /* 0x00016180ff2b77ac */ /* 0x000e620008000800 */
[----:B------:R-:W1:Y:S01]  /*4b10*/  LDCU UR39, c[0x0][0xb30] ;  /* 0x00016600ff2777ac */ /* 0x000e620008000800 */
[----:B------:R-:W1:Y:S01]  /*4b20*/  LDCU.64 UR58, c[0x0][0x888] ;  /* 0x00011100ff3a77ac */ /* 0x000e620008000a00 */
[----:B------:R-:W1:Y:S01]  /*4b30*/  LDCU.64 UR40, c[0x0][0xb28] ;  /* 0x00016500ff2877ac */ /* 0x000e620008000a00 */
[----:B------:R-:W1:Y:S01]  /*4b40*/  LDCU.128 UR52, c[0x0][0xb10] ;  /* 0x00016200ff3477ac */ /* 0x000e620008000c00 */
[----:B------:R-:W1:Y:S01]  /*4b50*/  LDCU UR49, c[0x0][0x374] ;  /* 0x00006e80ff3177ac */ /* 0x000e620008000800 */
[----:B------:R-:W-:Y:S01]  /*4b60*/  UIADD3 UR56, UPT, UPT, UR44, 0x200, URZ ;  /* 0x000002002c387890 */ /* 0x000fe2000fffe0ff */
[----:B---3--:R-:W-:-:S11]  /*4b70*/  IMAD.IADD R37, R0, 0x1, R37 ;  /* 0x0000000100257824 */ /* 0x008fd600078e0225 */
.L_x_101:
[----:B------:R-:W-:Y:S02]  /*4b80*/  LEA R3, R81, UR44, 0x3 ;  /* 0x0000002c51037c11 */ /* 0x000fe4000f8e18ff */
[----:B------:R-:W-:Y:S02]  /*4b90*/  SHF.L.U32 R0, R83, 0x1f, RZ ;  /* 0x0000001f53007819 */ /* 0x000fe400000006ff */
[----:B-1----:R-:W-:Y:S02]  /*4ba0*/  LEA R4, R81, UR44, 0x4 ;  /* 0x0000002c51047c11 */ /* 0x002fe4000f8e20ff */
[----:B------:R-:W3:Y:S02]  /*4bb0*/  SYNCS.PHASECHK.TRANS64.TRYWAIT P0, [R3+URZ+0x60], R0 ;  /* 0x00006000030075a7 */ /* 0x000ee400080011ff */
[----:B--23--:R-:W-:Y:S05]  /*4bc0*/  @!P0 BRA `(.L_x_84) ;  /* 0x0000002000a48947 */ /* 0x00cfea0003800000 */
.L_x_133:
[----:B------:R-:W1:Y:S01]  /*4bd0*/  LDS.128 R4, [R4+0xf0] ;  /* 0x0000f00004047984 */ /* 0x000e620000000c00 */
[----:B------:R-:W-:Y:S01]  /*4be0*/  UISETP.GE.AND UP0, UPT, UR42, 0x1, UPT ;  /* 0x000000012a00788c */ /* 0x000fe2000bf06270 */
[----:B------:R-:W-:Y:S01]  /*4bf0*/  @!PT LDS RZ, [RZ] ;  /* 0x00000000fffff984 */ /* 0x000fe20000000800 */
[----:B------:R-:W-:Y:S01]  /*4c00*/  @!PT LDS RZ, [RZ] ;  /* 0x00000000fffff984 */ /* 0x000fe20000000800 */
[----:B------:R-:W-:Y:S01]  /*4c10*/  @!PT LDS RZ, [RZ] ;  /* 0x00000000fffff984 */ /* 0x000fe20000000800 */
[----:B------:R-:W-:Y:S01]  /*4c20*/  @!PT LDS RZ, [RZ] ;  /* 0x00000000fffff984 */ /* 0x000fe20000000800 */
[----:B------:R2:W-:Y:S06]  /*4c30*/  MEMBAR.ALL.CTA ;  /* 0x0000000000007992 */ /* 0x0005ec0000008000 */
[----:B--2---:R-:W2:Y:S01]  /*4c40*/  FENCE.VIEW.ASYNC.S ;  /* 0x00000000000073c6 */ /* 0x004ea20000000000 */
[----:B-1----:R-:W-:Y:S11]  /*4c50*/  LOP3.LUT P0, RZ, R6, 0x1, RZ, 0xc0, !PT ;  /* 0x0000000106ff7812 */ /* 0x002ff6000780c0ff */
[----:B------:R-:W-:Y:S02]  /*4c60*/  @!UPT UIADD3 URZ, UPT, UPT, URZ, URZ, URZ ;  /* 0x000000fffffff290 */ /* 0x000fe4000fffe0ff */
[----:B--2---:R-:W-:Y:S01]  /*4c70*/  VOTEU.ANY UP1, P0 ;  /* 0x0000000000ff7886 */ /* 0x004fe20000020100 */
[----:B------:R-:W-:Y:S01]  /*4c80*/  PLOP3.LUT P0, PT, PT, PT, UP1, 0x80, 0x8 ;  /* 0x000000000008781c */ /* 0x000fe20003f0f018 */
[----:B------:R-:W-:Y:S11]  /*4c90*/  UP2UR UR47, UPR, URZ, 0x2 ;  /* 0x00000002ff2f7883 */ /* 0x000ff60008000000 */
[----:B------:R-:W-:Y:S01]  /*4ca0*/  @!UPT UIADD3 URZ, UPT, UPT, URZ, URZ, URZ ;  /* 0x000000fffffff290 */ /* 0x000fe2000fffe0ff */
[----:B---3--:R-:W-:Y:S02]  /*4cb0*/  @P0 SHF.R.U32.HI R0, RZ, 0x10, R5 ;  /* 0x00000010ff000819 */ /* 0x008fe40000011605 */
        /* <DEDUP_REMOVED lines=12> */
[----:B------:R-:W2:Y:S01]  /*4d80*/  LDCU UR12, c[0x0][0xb20] ;  /* 0x00016400ff0c77ac */ /* 0x000ea20008000800 */
[----:B------:R-:W-:Y:S02]  /*4d90*/  UIMAD.WIDE.U32 UR4, UR49, UR55, URZ ;  /* 0x00000037310472a5 */ /* 0x000fe4000f8e00ff */
[----:B------:R-:W-:Y:S02]  /*4da0*/  UIMAD.WIDE.U32 UR6, UR50, UR52, URZ ;  /* 0x00000034320672a5 */ /* 0x000fe4000f8e00ff */
[----:B------:R-:W-:Y:S02]  /*4db0*/  UISETP.NE.AND UP0, UPT, UR54, 0x1, UPT ;  /* 0x000000013600788c */ /* 0x000fe4000bf05270 */
[----:B------:R-:W-:Y:S02]  /*4dc0*/  UIMAD.WIDE.U32 UR8, UR37, UR55, URZ ;  /* 0x00000037250872a5 */ /* 0x000fe4000f8e00ff */
[----:B------:R-:W-:Y:S02]  /*4dd0*/  UIMAD.WIDE.U32 UR10, UR38, UR52, URZ ;  /* 0x00000034260a72a5 */ /* 0x000fe4000f8e00ff */
[----:B------:R-:W-:Y:S02]  /*4de0*/  UISETP.NE.AND UP1, UPT, UR43, 0x1, UPT ;  /* 0x000000012b00788c */ /* 0x000fe4000bf25270 */
[----:B------:R-:W-:Y:S01]  /*4df0*/  UISETP.NE.AND UP2, UPT, UR42, 0x1, UPT ;  /* 0x000000012a00788c */ /* 0x000fe2000bf45270 */
[----:B------:R-:W-:Y:S02]  /*4e00*/  UMOV UR4, UR5 ;  /* 0x0000000500047c82 */ /* 0x000fe40008000000 */
[----:B--2---:R-:W-:Y:S03]  /*4e10*/  USHF.R.U32.HI UR5, URZ, UR12, UR4 ;  /* 0x0000000cff057299 */ /* 0x004fe60008011604 */
[----:B------:R-:W-:Y:S02]  /*4e20*/  UMOV UR4, UR7 ;  /* 0x0000000700047c82 */ /* 0x000fe40008000000 */
[----:B------:R-:W-:Y:S02]  /*4e30*/  USHF.R.U32.HI UR7, URZ, UR53, UR4 ;  /* 0x00000035ff077299 */ /* 0x000fe40008011604 */
[----:B------:R-:W-:Y:S02]  /*4e40*/  USEL UR4, UR49, UR5, !UP0 ;  /* 0x0000000531047287 */ /* 0x000fe4000c000000 */
[----:B------:R-:W-:Y:S01]  /*4e50*/  USEL UR7, UR50, UR7, !UP1 ;  /* 0x0000000732077287 */ /* 0x000fe2000c800000 */
[----:B------:R-:W-:Y:S01]  /*4e60*/  UMOV UR5, UR9 ;  /* 0x0000000900057c82 */ /* 0x000fe20008000000 */
[----:B------:R-:W-:Y:S02]  /*4e70*/  UIMAD.WIDE.U32 UR8, UR4, UR40, URZ ;  /* 0x00000028040872a5 */ /* 0x000fe4000f8e00ff */
[----:B------:R-:W-:Y:S03]  /*4e80*/  USHF.R.U32.HI UR6, URZ, UR12, UR5 ;  /* 0x0000000cff067299 */ /* 0x000fe60008011605 */
[----:B------:R-:W-:Y:S01]  /*4e90*/  UMOV UR5, UR11 ;  /* 0x0000000b00057c82 */ /* 0x000fe20008000000 */
[----:B------:R-:W-:Y:S02]  /*4ea0*/  UIMAD.WIDE.U32 UR10, UR7, UR40, URZ ;  /* 0x00000028070a72a5 */ /* 0x000fe4000f8e00ff */
[----:B------:R-:W-:Y:S02]  /*4eb0*/  USHF.R.U32.HI UR12, URZ, UR53, UR5 ;  /* 0x00000035ff0c7299 */ /* 0x000fe40008011605 */
[----:B------:R-:W-:Y:S01]  /*4ec0*/  USEL UR6, UR37, UR6, !UP0 ;  /* 0x0000000625067287 */ /* 0x000fe2000c000000 */
[----:B------:R-:W-:Y:S02]  /*4ed0*/  UMOV UR5, UR9 ;  /* 0x0000000900057c82 */ /* 0x000fe40008000000 */
[----:B------:R-:W-:Y:S01]  /*4ee0*/  UMOV UR10, UR11 ;  /* 0x0000000b000a7c82 */ /* 0x000fe20008000000 */
[----:B------:R-:W-:Y:S02]  /*4ef0*/  @UP2 USHF.R.U32.HI UR4, URZ, UR41, UR5 ;  /* 0x00000029ff042299 */ /* 0x000fe40008011605 */
[----:B------:R-:W-:Y:S02]  /*4f00*/  @UP2 USHF.R.U32.HI UR7, URZ, UR41, UR10 ;  /* 0x00000029ff072299 */ /* 0x000fe4000801160a */
[----:B------:R-:W-:Y:S02]  /*4f10*/  UIMAD UR4, UR42, UR4, URZ ;  /* 0x000000042a0472a4 */ /* 0x000fe4000f8e02ff */
[----:B------:R-:W-:Y:S02]  /*4f20*/  UIMAD.WIDE.U32 UR10, UR6, UR40, URZ ;  /* 0x00000028060a72a5 */ /* 0x000fe4000f8e00ff */
[----:B------:R-:W-:Y:S02]  /*4f30*/  USEL UR5, UR38, UR12, !UP1 ;  /* 0x0000000c26057287 */ /* 0x000fe4000c800000 */
[----:B------:R-:W-:Y:S02]  /*4f40*/  UIMAD UR8, UR42, UR7, URZ ;  /* 0x000000072a0872a4 */ /* 0x000fe4000f8e02ff */
[----:B------:R-:W-:Y:S03]  /*4f50*/  UISETP.GE.AND UP0, UPT, UR6, UR4, UPT ;  /* 0x000000040600728c */ /* 0x000fe6000bf06270 */
[----:B------:R-:W-:Y:S01]  /*4f60*/  UMOV UR4, UR11 ;  /* 0x0000000b00047c82 */ /* 0x000fe20008000000 */
[----:B------:R-:W-:Y:S02]  /*4f70*/  UISETP.GE.OR UP0, UPT, UR5, UR8, UP0 ;  /* 0x000000080500728c */ /* 0x000fe40008706670 */
[----:B------:R-:W-:Y:S02]  /*4f80*/  USHF.R.U32.HI UR4, URZ, UR41, UR4 ;  /* 0x00000029ff047299 */ /* 0x000fe40008011604 */
[----:B------:R-:W-:Y:S02]  /*4f90*/  UIMAD.WIDE.U32 UR8, UR5, UR40, URZ ;  /* 0x00000028050872a5 */ /* 0x000fe4000f8e00ff */
[----:B------:R-:W-:Y:S02]  /*4fa0*/  USEL UR11, UR6, UR4, !UP2 ;  /* 0x00000004060b7287 */ /* 0x000fe4000d000000 */
[----:B------:R-:W-:Y:S02]  /*4fb0*/  UIADD3 UR8, UPT, UPT, -UR5, URZ, URZ ;  /* 0x000000ff05087290 */ /* 0x000fe4000fffe1ff */
[----:B------:R-:W-:Y:S01]  /*4fc0*/  UIADD3 UR10, UPT, UPT, -UR11, URZ, URZ ;  /* 0x000000ff0b0a7290 */ /* 0x000fe2000fffe1ff */
[----:B------:R-:W-:Y:S01]  /*4fd0*/  @!UP0 UMOV UR4, UR9 ;  /* 0x0000000900048c82 */ /* 0x000fe20008000000 */
[----:B------:R-:W-:Y:S02]  /*4fe0*/  UIADD3 UR9, UPT, UPT, -UR6, URZ, URZ ;  /* 0x000000ff06097290 */ /* 0x000fe4000fffe1ff */
[----:B------:R-:W-:Y:S02]  /*4ff0*/  @!UP0 USHF.R.U32.HI UR4, URZ, UR41, UR4 ;  /* 0x00000029ff048299 */ /* 0x000fe40008011604 */
[----:B------:R-:W-:Y:S02]  /*5000*/  UIMAD UR10, UR42, UR10, UR6 ;  /* 0x0000000a2a0a72a4 */ /* 0x000fe4000f8e0206 */
[----:B------:R-:W-:Y:S04]  /*5010*/  @!UP0 USEL UR4, UR5, UR4, !UP2 ;  /* 0x0000000405048287 */ /* 0x000fe8000d000000 */
[----:B------:R-:W-:Y:S02]  /*5020*/  @!UP0 UIMAD UR10, UR7, UR10, UR4 ;  /* 0x0000000a070a82a4 */ /* 0x000fe4000f8e0204 */
[----:B------:R-:W-:Y:S02]  /*5030*/  @!UP0 UIADD3 UR11, UPT, UPT, UR11, -UR4, URZ ;  /* 0x800000040b0b8290 */ /* 0x000fe4000fffe0ff */
[----:B------:R-:W-:Y:S02]  /*5040*/  UIMAD UR7, UR43, UR8, UR38 ;  /* 0x000000082b0772a4 */ /* 0x000fe4000f8e0226 */
[----:B------:R-:W-:Y:S02]  /*5050*/  @!UP0 UIMAD UR6, UR11, UR42, UR5 ;  /* 0x0000002a0b0682a4 */ /* 0x000fe4000f8e0205 */
[----:B------:R-:W-:Y:S01]  /*5060*/  UIMAD UR4, UR54, UR9, UR37 ;  /* 0x00000009360472a4 */ /* 0x000fe2000f8e0225 */
[----:B------:R-:W-:Y:S02]  /*5070*/  @!UP0 UMOV UR5, UR10 ;  /* 0x0000000a00058c82 */ /* 0x000fe40008000000 */
[----:B------:R-:W-:Y:S02]  /*5080*/  UIMAD UR38, UR5, UR43, UR7 ;  /* 0x0000002b052672a4 */ /* 0x000fe4000f8e0207 */
[----:B------:R-:W-:Y:S11]  /*5090*/  UIMAD UR37, UR6, UR54, UR4 ;  /* 0x00000036062572a4 */ /* 0x000ff6000f8e0204 */
[----:B------:R-:W-:Y:S01]  /*50a0*/  @!UPT UIADD3 URZ, UPT, UPT, URZ, URZ, URZ ;  /* 0x000000fffffff290 */ /* 0x000fe2000fffe0ff */
.L_x_85:
[----:B------:R-:W-:Y:S01]  /*50b0*/  UISETP.NE.AND UP0, UPT, UR39, 0x1, UPT ;  /* 0x000000012700788c */ /* 0x000fe2000bf05270 */
[----:B------:R-:W-:Y:S10]  /*50c0*/  IADD3 R81, PT, PT, R81, 0x1, RZ ;  /* 0x0000000151517810 */ /* 0x000ff40007ffe0ff */
[----:B------:R-:W2:Y:S01]  /*50d0*/  @!UP0 LDCU.128 UR12, c[0x0][0xb10] ;  /* 0x00016200ff0c87ac */ /* 0x000ea20008000c00 */
[----:B------:R-:W3:Y:S01]  /*50e0*/  @!UP0 LDCU UR5, c[0x0][0xb0c] ;  /* 0x00016180ff0587ac */ /* 0x000ee20008000800 */
[----:B------:R-:W4:Y:S01]  /*50f0*/  @!UP0 LDCU UR10, c[0x0][0xb20] ;  /* 0x00016400ff0a87ac */ /* 0x000f220008000800 */
[----:B--2---:R-:W-:Y:S02]  /*5100*/  UIMAD.WIDE.U32 UR8, UR38, UR12, URZ ;  /* 0x0000000c260872a5 */ /* 0x004fe4000f8e00ff */
[----:B------:R-:W-:Y:S02]  /*5110*/  UIMAD.WIDE.U32 UR6, UR37, UR15, URZ ;  /* 0x0000000f250672a5 */ /* 0x000fe4000f8e00ff */
[----:B------:R-:W-:Y:S03]  /*5120*/  @!UP0 UISETP.NE.AND UP1, UPT, UR14, 0x1, UPT ;  /* 0x000000010e00888c */ /* 0x000fe6000bf25270 */
[----:B------:R-:W-:Y:S01]  /*5130*/  @!UP0 UMOV UR4, UR9 ;  /* 0x0000000900048c82 */ /* 0x000fe20008000000 */
[----:B---3--:R-:W-:Y:S02]  /*5140*/  @!UP0 UISETP.NE.AND UP2, UPT, UR5, 0x1, UPT ;  /* 0x000000010500888c */ /* 0x008fe4000bf45270 */
[----:B------:R-:W-:Y:S01]  /*5150*/  @!UP0 USHF.R.U32.HI UR4, URZ, UR13, UR4 ;  /* 0x0000000dff048299 */ /* 0x000fe20008011604 */
[----:B------:R-:W-:Y:S02]  /*5160*/  @!UP0 UMOV UR6, UR7 ;  /* 0x0000000700068c82 */ /* 0x000fe40008000000 */
[----:B----4-:R-:W-:Y:S02]  /*5170*/  @!UP0 USHF.R.U32.HI UR6, URZ, UR10, UR6 ;  /* 0x0000000aff068299 */ /* 0x010fe40008011606 */
[----:B------:R-:W-:Y:S02]  /*5180*/  @!UP0 USEL UR7, UR38, UR4, !UP2 ;  /* 0x0000000426078287 */ /* 0x000fe4000d000000 */
[----:B------:R-:W-:Y:S04]  /*5190*/  @!UP0 USEL UR6, UR37, UR6, !UP1 ;  /* 0x0000000625068287 */ /* 0x000fe8000c800000 */
[----:B------:R-:W-:Y:S02]  /*51a0*/  @!UP0 UIADD3 UR4, UPT, UPT, -UR7, UR6, URZ ;  /* 0x0000000607048290 */ /* 0x000fe4000fffe1ff */
[----:B------:R-:W-:Y:S02]  /*51b0*/  @!UP0 UIADD3 UR6, UPT, UPT, UR7, -UR6, URZ ;  /* 0x8000000607068290 */ /* 0x000fe4000fffe0ff */
[----:B------:R-:W-:Y:S02]  /*51c0*/  @!UP0 UIMAD UR38, UR4, UR5, UR38 ;  /* 0x00000005042682a4 */ /* 0x000fe4000f8e0226 */
[----:B------:R-:W-:Y:S02]  /*51d0*/  @!UP0 UIMAD UR37, UR6, UR14, UR37 ;  /* 0x0000000e062582a4 */ /* 0x000fe4000f8e0225 */
[----:B------:R-:W-:Y:S09]  /*51e0*/  ULOP3.LUT UP0, URZ, UR56, 0x1b0, URZ, 0xc0, !UPT ;  /* 0x000001b038ff7892 */ /* 0x000ff2000f80c0ff */
[----:B------:R-:W-:Y:S05]  /*51f0*/  BRA.U !UP0, `(.L_x_86) ;  /* 0x0000000108407547 */ /* 0x000fea000b800000 */
[----:B------:R-:W2:Y:S01]  /*5200*/  LDCU.64 UR8, c[0x4][0x80] ;  /* 0x01001000ff0877ac */ /* 0x000ea20008000a00 */
[----:B------:R-:W-:Y:S01]  /*5210*/  MOV R3, 0x0 ;  /* 0x0000000000037802 */ /* 0x000fe20000000f00 */
[----:B------:R-:W-:Y:S02]  /*5220*/  HFMA2 R12, -RZ, RZ, 0, 5.9604644775390625e-08 ;  /* 0x00000001ff0c7431 */ /* 0x000fe400000001ff */
[----:B------:R-:W-:Y:S02]  /*5230*/  IMAD.MOV.U32 R8, RZ, RZ, 0x70 ;  /* 0x00000070ff087424 */ /* 0x000fe400078e00ff */
[----:B------:R-:W-:Y:S01]  /*5240*/  IMAD.MOV.U32 R13, RZ, RZ, RZ ;  /* 0x000000ffff0d7224 */ /* 0x000fe200078e00ff */
[----:B------:R-:W3:Y:S01]  /*5250*/  LDCU.64 UR6, c[0x4][0x88] ;  /* 0x01001100ff0677ac */ /* 0x000ee20008000a00 */
[----:B------:R-:W4:Y:S01]  /*5260*/  LDC.64 R2, c[0x4][R3] ;  /* 0x0100000003027b82 */ /* 0x000f220000000a00 */
[----:B------:R-:W1:Y:S01]  /*5270*/  LDCU.64 UR4, c[0x4][0x8] ;  /* 0x01000100ff0477ac */ /* 0x000e620008000a00 */
[----:B--2---:R-:W-:Y:S01]  /*5280*/  MOV R5, UR9 ;  /* 0x0000000900057c02 */ /* 0x004fe20008000f00 */
[----:B------:R-:W-:Y:S01]  /*5290*/  IMAD.U32 R4, RZ, RZ, UR8 ;  /* 0x00000008ff047e24 */ /* 0x000fe2000f8e00ff */
[----:B---3--:R-:W-:Y:S01]  /*52a0*/  MOV R7, UR7 ;  /* 0x0000000700077c02 */ /* 0x008fe20008000f00 */
[----:B------:R-:W-:Y:S01]  /*52b0*/  IMAD.U32 R6, RZ, RZ, UR6 ;  /* 0x00000006ff067e24 */ /* 0x000fe2000f8e00ff */
[----:B-1----:R-:W-:Y:S01]  /*52c0*/  MOV R11, UR5 ;  /* 0x00000005000b7c02 */ /* 0x002fe20008000f00 */
[----:B------:R-:W-:Y:S02]  /*52d0*/  IMAD.U32 R10, RZ, RZ, UR4 ;  /* 0x00000004ff0a7e24 */ /* 0x000fe4000f8e00ff */
[----:B------:R-:W-:Y:S07]  /*52e0*/  LEPC R20, `(.L_x_86) ;  /* 0x000000001014794e */ /* 0x000fee0000000000 */
[----:B----45:R-:W-:Y:S05]  /*52f0*/  CALL.ABS.NOINC R2 ;  /* 0x0000000002007343 */ /* 0x030fea0003c00000 */
.L_x_86:
[----:B------:R-:W-:Y:S01]  /*5300*/  LOP3.LUT P0, RZ, R85, 0x1b0, RZ, 0xc0, !PT ;  /* 0x000001b055ff7812 */ /* 0x000fe2000780c0ff */
[----:B------:R-:W-:Y:S11]  /*5310*/  BSSY.RECONVERGENT B6, `(.L_x_87) ;  /* 0x0000013000067945 */ /* 0x000ff60003800200 */
[----:B------:R-:W-:Y:S01]  /*5320*/  @!UPT UIADD3 URZ, UPT, UPT, URZ, URZ, URZ ;  /* 0x000000fffffff290 */ /* 0x000fe2000fffe0ff */
[----:B------:R-:W-:Y:S05]  /*5330*/  @!P0 BRA `(.L_x_88) ;  /* 0x0000000000408947 */ /* 0x000fea0003800000 */
        /* <DEDUP_REMOVED lines=16> */
.L_x_88:
[----:B------:R-:W-:Y:S05]  /*5440*/  BSYNC.RECONVERGENT B6 ;  /* 0x0000000000067941 */ /* 0x000fea0003800200 */
.L_x_87:
[----:B------:R-:W-:Y:S01]  /*5450*/  ISETP.NE.U32.AND P3, PT, R74, RZ, PT ;  /* 0x000000ff4a00720c */ /* 0x000fe20003f65070 */
[----:B------:R-:W-:Y:S01]  /*5460*/  UISETP.NE.AND UP1, UPT, UR61, URZ, UPT ;  /* 0x000000ff3d00728c */ /* 0x000fe2000bf25270 */
[----:B------:R-:W-:Y:S02]  /*5470*/  ISETP.NE.U32.AND P4, PT, R70, RZ, PT ;  /* 0x000000ff4600720c */ /* 0x000fe40003f85070 */
[----:B------:R-:W-:Y:S02]  /*5480*/  ISETP.NE.AND.EX P3, PT, R75, RZ, PT, P3 ;  /* 0x000000ff4b00720c */ /* 0x000fe40003f65330 */
[----:B------:R-:W-:Y:S02]  /*5490*/  PLOP3.LUT P1, PT, PT, PT, PT, 0x8, 0x80 ;  /* 0x000000000080781c */ /* 0x000fe40003f2e170 */
[----:B------:R-:W-:Y:S02]  /*54a0*/  PLOP3.LUT P0, PT, PT, PT, UP1, 0x80, 0x8 ;  /* 0x000000000008781c */ /* 0x000fe40003f0f018 */
[----:B------:R-:W-:Y:S02]  /*54b0*/  ISETP.NE.AND.EX P4, PT, R71, RZ, PT, P4 ;  /* 0x000000ff4700720c */ /* 0x000fe40003f85340 */
[----:B------:R-:W2:Y:S09]  /*54c0*/  @UP1 LDCU.64 UR4, c[0x0][0x888] ;  /* 0x00011100ff0417ac */ /* 0x000eb20008000a00 */
[----:B------:R-:W-:Y:S01]  /*54d0*/  @P0 PLOP3.LUT P1, PT, P3, PT, PT, 0x80, 0x8 ;  /* 0x000000000008081c */ /* 0x000fe20001f2f070 */
[----:B--2---:R-:W-:Y:S04]  /*54e0*/  @UP1 UISETP.NE.U32.AND UP0, UPT, UR4, URZ, UPT ;  /* 0x000000ff0400128c */ /* 0x004fe8000bf05070 */
[----:B------:R-:W-:Y:S04]  /*54f0*/  @UP1 UISETP.NE.AND.EX UP0, UPT, UR5, URZ, UPT, UP0 ;  /* 0x000000ff0500128c */ /* 0x000fe8000bf05300 */
[----:B------:R-:W-:Y:S01]  /*5500*/  @UP1 USEL UR4, URZ, 0xffffffff, UP0 ;  /* 0xffffffffff041887 */ /* 0x000fe20008000000 */
[----:B------:R-:W-:Y:S11]  /*5510*/  @!P3 BRA `(.L_x_89) ;  /* 0x000000000030b947 */ /* 0x000ff60003800000 */
[----:B------:R-:W-:Y:S01]  /*5520*/  ISETP.NE.U32.AND P2, PT, R72, RZ, PT ;  /* 0x000000ff4800720c */ /* 0x000fe20003f45070 */
[----:B------:R-:W2:Y:S01]  /*5530*/  LDCU.64 UR6, c[0x0][0x358] ;  /* 0x00006b00ff0677ac */ /* 0x000ea20008000a00 */
[----:B------:R-:W-:Y:S02]  /*5540*/  IMAD.MOV.U32 R79, RZ, RZ, 0x1 ;  /* 0x00000001ff4f7424 */ /* 0x000fe400078e00ff */
[----:B------:R-:W-:Y:S11]  /*5550*/  ISETP.NE.AND.EX P2, PT, R73, RZ, PT, P2 ;  /* 0x000000ff4900720c */ /* 0x000ff60003f45320 */
[----:B------:R-:W-:Y:S02]  /*5560*/  @!UPT UIADD3 URZ, UPT, UPT, URZ, URZ, URZ ;  /* 0x000000fffffff290 */ /* 0x000fe4000fffe0ff */
[----:B------:R-:W3:Y:S01]  /*5570*/  @P2 LDC.64 R2, c[0x0][0x888] ;  /* 0x00022200ff022b82 */ /* 0x000ee20000000a00 */
[----:B-1----:R-:W-:Y:S04]  /*5580*/  @P2 IMAD R0, R74, UR36, RZ ;  /* 0x000000244a002c24 */ /* 0x002fe8000f8e02ff */
[----:B---3--:R-:W-:Y:S04]  /*5590*/  @P2 IMAD.WIDE R2, R0, 0x4, R2 ;  /* 0x0000000400022825 */ /* 0x008fe800078e0202 */
[----:B------:R-:W-:Y:S01]  /*55a0*/  HFMA2 R0, -RZ, RZ, 0, 5.9604644775390625e-08 ;  /* 0x00000001ff007431 */ /* 0x000fe200000001ff */
[----:B--2--5:R2:W5:Y:S04]  /*55b0*/  @P2 LDG.E R39, desc[UR6][R2.64] ;  /* 0x0000000602272981 */ /* 0x024568000c1e1900 */
[----:B------:R-:W-:Y:S01]  /*55c0*/  @!P2 PRMT R79, R0, 0x7610, R79 ;  /* 0x00007610004fa816 */ /* 0x000fe2000000004f */
[----:B--2---:R-:W3:Y:S06]  /*55d0*/  @!P2 LDC R39, c[0x0][0x880] ;  /* 0x00022000ff27ab82 */ /* 0x004eec0000000800 */
.L_x_89:
[----:B------:R-:W-:Y:S05]  /*55e0*/  @!P4 BRA `(.L_x_90) ;  /* 0x000000000024c947 */ /* 0x000fea0003800000 */
[----:B------:R-:W-:Y:S01]  /*55f0*/  ISETP.NE.U32.AND P2, PT, R68, RZ, PT ;  /* 0x000000ff4400720c */ /* 0x000fe20003f45070 */
[----:B------:R-:W2:Y:S03]  /*5600*/  LDCU.64 UR6, c[0x0][0x358] ;  /* 0x00006b00ff0677ac */ /* 0x000ea60008000a00 */
[----:B------:R-:W-:Y:S11]  /*5610*/  ISETP.NE.AND.EX P2, PT, R69, RZ, PT, P2 ;  /* 0x000000ff4500720c */ /* 0x000ff60003f45320 */
[----:B------:R-:W-:Y:S02]  /*5620*/  @!UPT UIADD3 URZ, UPT, UPT, URZ, URZ, URZ ;  /* 0x000000fffffff290 */ /* 0x000fe4000fffe0ff */
[----:B------:R-:W4:Y:S01]  /*5630*/  @P2 LDC.64 R2, c[0x0][0x8a8] ;  /* 0x00022a00ff022b82 */ /* 0x000f220000000a00 */
[----:B-1----:R-:W-:Y:S04]  /*5640*/  @P2 IMAD R0, R70, UR36, RZ ;  /* 0x0000002446002c24 */ /* 0x002fe8000f8e02ff */
[----:B----4-:R-:W-:Y:S05]  /*5650*/  @P2 IMAD.WIDE R2, R0, 0x4, R2 ;  /* 0x0000000400022825 */ /* 0x010fea00078e0202 */
[----:B--2--5:R2:W5:Y:S02]  /*5660*/  @P2 LDG.E R38, desc[UR6][R2.64] ;  /* 0x0000000602262981 */ /* 0x024564000c1e1900 */
[----:B--2---:R-:W4:Y:S02]  /*5670*/  @!P2 LDC R38, c[0x0][0x8a0] ;  /* 0x00022800ff26ab82 */ /* 0x004f240000000800 */
.L_x_90:
[----:B---3-5:R-:W-:Y:S01]  /*5680*/  @P0 FSETP.NEU.AND P4, PT, R39, RZ, PT ;  /* 0x000000ff2700020b */ /* 0x028fe20003f8d000 */
[----:B-1----:R-:W-:Y:S01]  /*5690*/  IMAD.U32 R0, RZ, RZ, UR4 ;  /* 0x00000004ff007e24 */ /* 0x002fe2000f8e00ff */
[----:B------:R-:W-:Y:S01]  /*56a0*/  @P0 LOP3.LUT P2, RZ, R79, 0xff, RZ, 0xc0, !PT ;  /* 0x000000ff4fff0812 */ /* 0x000fe2000784c0ff */
[----:B------:R-:W-:Y:S01]  /*56b0*/  BSSY B1, `(.L_x_91) ;  /* 0x0000039000017945 */ /* 0x000fe20003800000 */
[----:B------:R-:W-:Y:S02]  /*56c0*/  @P0 SEL R2, RZ, 0xffffffff, P4 ;  /* 0xffffffffff020807 */ /* 0x000fe40002000000 */
[----:B------:R-:W-:Y:S02]  /*56d0*/  CS2R R66, SRZ ;  /* 0x0000000000427805 */ /* 0x000fe4000001ff00 */
[----:B------:R-:W-:Y:S02]  /*56e0*/  LEA R22, R36, UR44, 0x3 ;  /* 0x0000002c24167c11 */ /* 0x000fe4000f8e18ff */
[----:B------:R-:W-:Y:S02]  /*56f0*/  CS2R R64, SRZ ;  /* 0x0000000000407805 */ /* 0x000fe4000001ff00 */
[----:B------:R-:W-:Y:S02]  /*5700*/  @P1 SEL R2, R0, R2, !P2 ;  /* 0x0000000200021207 */ /* 0x000fe40005000000 */
[----:B------:R-:W-:Y:S02]  /*5710*/  CS2R R18, SRZ ;  /* 0x0000000000127805 */ /* 0x000fe4000001ff00 */
[----:B------:R-:W-:Y:S02]  /*5720*/  SHF.L.U32 R3, R84, 0x1f, RZ ;  /* 0x0000001f54037819 */ /* 0x000fe400000006ff */
[----:B------:R-:W-:Y:S02]  /*5730*/  CS2R R16, SRZ ;  /* 0x0000000000107805 */ /* 0x000fe4000001ff00 */
[----:B------:R-:W-:Y:S02]  /*5740*/  @P0 LOP3.LUT R2, R2, 0x1, RZ, 0xc0, !PT ;  /* 0x0000000102020812 */ /* 0x000fe400078ec0ff */
[----:B------:R-:W-:Y:S02]  /*5750*/  PLOP3.LUT P5, PT, PT, PT, PT, 0x8, 0x80 ;  /* 0x000000000080781c */ /* 0x000fe40003fae170 */
[----:B------:R-:W-:Y:S02]  /*5760*/  ISETP.NE.U32.OR P1, PT, R2, 0x1, !P0 ;  /* 0x000000010200780c */ /* 0x000fe40004725470 */
[----:B------:R-:W-:Y:S11]  /*5770*/  LEA.HI R2, R36, R36, RZ, 0x1 ;  /* 0x0000002424027211 */ /* 0x000ff600078f08ff */
[----:B------:R-:W-:Y:S04]  /*5780*/  @P1 SHF.L.U32 R0, R82, 0x1f, RZ ;  /* 0x0000001f52001819 */ /* 0x000fe800000006ff */
[----:B------:R1:W2:Y:S01]  /*5790*/  @P1 SYNCS.PHASECHK.TRANS64.TRYWAIT P0, [UR44+0x40], R0 ;  /* 0x00004000ff0015a7 */ /* 0x0002a2000800112c */
[----:B------:R3:W3:Y:S01]  /*57a0*/  SYNCS.PHASECHK.TRANS64.TRYWAIT P4, [R22+URZ+0x80], R3 ;  /* 0x00008003160075a7 */ /* 0x0006e200080811ff */
[C---:B-1----:R-:W-:Y:S01]  /*57b0*/  IMAD.SHL.U32 R0, R2.reuse, 0x20, RZ ;  /* 0x0000002002007824 */ /* 0x042fe200078e00ff */
[----:B------:R-:W-:Y:S04]  /*57c0*/  LOP3.LUT R2, R2, 0xffe, RZ, 0xc0, !PT ;  /* 0x00000ffe02027812 */ /* 0x000fe800078ec0ff */
[----:B------:R-:W-:Y:S01]  /*57d0*/  LOP3.LUT R0, R0, 0xffffffc0, RZ, 0xc0, !PT ;  /* 0xffffffc000007812 */ /* 0x000fe200078ec0ff */
[----:B------:R-:W-:Y:S04]  /*57e0*/  IMAD.IADD R2, R36, 0x1, -R2 ;  /* 0x0000000124027824 */ /* 0x000fe800078e0a02 */
[----:B------:R-:W-:Y:S04]  /*57f0*/  IMAD.IADD R0, R37, 0x1, R0 ;  /* 0x0000000125007824 */ /* 0x000fe800078e0200 */
[----:B------:R-:W-:Y:S01]  /*5800*/  IMAD R2, R2, 0x100000, R0 ;  /* 0x0010000002027824 */ /* 0x000fe200078e0200 */
[----:B--2---:R-:W-:Y:S01]  /*5810*/  @P1 PLOP3.LUT P5, PT, P0, PT, PT, 0x8, 0x80 ;  /* 0x000000000080181c */ /* 0x004fe200007ae170 */
[----:B------:R-:W-:Y:S01]  /*5820*/  @!UPT UIADD3 URZ, UPT, UPT, URZ, URZ, URZ ;  /* 0x000000fffffff290 */ /* 0x000fe2000fffe0ff */
[----:B---3--:R-:W-:Y:S11]  /*5830*/  @!P1 BRA `(.L_x_92) ;  /* 0x0000000000809947 */ /* 0x008ff60003800000 */
[----:B------:R-:W-:Y:S01]  /*5840*/  ISETP.NE.U32.AND P0, PT, RZ, UR58, PT ;  /* 0x0000003aff007c0c */ /* 0x000fe2000bf05070 */
[----:B------:R-:W-:Y:S01]  /*5850*/  BSSY B0, `(.L_x_93) ;  /* 0x0000012000007945 */ /* 0x000fe20003800000 */
[----:B------:R-:W-:Y:S02]  /*5860*/  FSETP.NEU.AND P2, PT, R39, RZ, PT ;  /* 0x000000ff2700720b */ /* 0x000fe40003f4d000 */
[----:B------:R-:W-:Y:S02]  /*5870*/  CS2R R18, SRZ ;  /* 0x0000000000127805 */ /* 0x000fe4000001ff00 */
[----:B------:R-:W-:Y:S02]  /*5880*/  ISETP.NE.AND.EX P0, PT, RZ, UR59, PT, P0 ;  /* 0x0000003bff007c0c */ /* 0x000fe4000bf05300 */
[----:B------:R-:W-:Y:S02]  /*5890*/  CS2R R16, SRZ ;  /* 0x0000000000107805 */ /* 0x000fe4000001ff00 */
[----:B------:R-:W-:Y:S02]  /*58a0*/  LOP3.LUT P1, RZ, R79, 0xff, RZ, 0xc0, !PT ;  /* 0x000000ff4fff7812 */ /* 0x000fe4000782c0ff */
[----:B------:R-:W-:Y:S02]  /*58b0*/  CS2R R66, SRZ ;  /* 0x0000000000427805 */ /* 0x000fe4000001ff00 */
[----:B------:R-:W-:Y:S02]  /*58c0*/  SEL R0, RZ, 0xffffffff, P2 ;  /* 0xffffffffff007807 */ /* 0x000fe40001000000 */
[----:B------:R-:W-:Y:S02]  /*58d0*/  CS2R R64, SRZ ;  /* 0x0000000000407805 */ /* 0x000fe4000001ff00 */
[----:B------:R-:W-:Y:S04]  /*58e0*/  SEL R4, RZ, 0xffffffff, P0 ;  /* 0xffffffffff047807 */ /* 0x000fe80000000000 */
[----:B------:R-:W-:Y:S04]  /*58f0*/  @P3 SEL R0, R4, R0, !P1 ;  /* 0x0000000004003207 */ /* 0x000fe80004800000 */
[----:B------:R-:W-:Y:S04]  /*5900*/  LOP3.LUT R0, R0, 0x1, RZ, 0xc0, !PT ;  /* 0x0000000100007812 */ /* 0x000fe800078ec0ff */
[----:B------:R-:W-:Y:S01]  /*5910*/  ISETP.NE.U32.AND P0, PT, R0, 0x1, PT ;  /* 0x000000010000780c */ /* 0x000fe20003f05070 */
[----:B------:R-:W-:Y:S01]  /*5920*/  @!UPT UIADD3 URZ, UPT, UPT, URZ, URZ, URZ ;  /* 0x000000fffffff290 */ /* 0x000fe2000fffe0ff */
[----:B------:R-:W-:Y:S11]  /*5930*/  @!P5 BRA `(.L_x_94) ;  /* 0x00000000000cd947 */ /* 0x000ff60003800000 */
[----:B------:R-:W-:Y:S04]  /*5940*/  SHF.L.U32 R4, R82, 0x1f, RZ ;  /* 0x0000001f52047819 */ /* 0x000fe800000006ff */
[----:B------:R-:W1:Y:S02]  /*5950*/  SYNCS.PHASECHK.TRANS64.TRYWAIT P1, [UR44+0x40], R4 ;  /* 0x00004004ff0075a7 */ /* 0x000e64000802112c */
[----:B-1----:R-:W-:Y:S05]  /*5960*/  @!P1 BRA `(.L_x_95) ;  /* 0x0000001400509947 */ /* 0x002fea0003800000 */
.L_x_94:
[----:B------:R-:W-:Y:S05]  /*5970*/  BSYNC B0 ;  /* 0x0000000000007941 */ /* 0x000fea0003800000 */
.L_x_93:
[----:B------:R2:W3:Y:S01]  /*5980*/  @P0 LDS.128 R16, [R78+UR44+0x200] ;  /* 0x0002002c4e100984 */ /* 0x0004e20008000c00 */
[----:B------:R-:W-:Y:S01]  /*5990*/  UIADD3 UR4, UPT, UPT, UR44, 0x48, URZ ;  /* 0x000000482c047890 */ /* 0x000fe2000fffe0ff */
[----:B------:R-:W-:Y:S02]  /*59a0*/  LOP3.LUT R82, R82, 0x1, RZ, 0x3c, !PT ;  /* 0x0000000152527812 */ /* 0x000fe400078e3cff */
[----:B------:R2:W1:Y:S01]  /*59b0*/  @P0 LDS.128 R64, [R77+0x10] ;  /* 0x000010004d400984 */ /* 0x0004620000000c00 */
[----:B------:R-:W-:Y:S01]  /*59c0*/  UPRMT UR4, UR48, 0x654, UR4 ;  /* 0x0000065430047896 */ /* 0x000fe20008000004 */
[----:B------:R-:W-:Y:S01]  /*59d0*/  @!PT LDS RZ, [RZ] ;  /* 0x00000000fffff984 */ /* 0x000fe20000000800 */
[----:B------:R-:W-:Y:S01]  /*59e0*/  @!PT LDS RZ, [RZ] ;  /* 0x00000000fffff984 */ /* 0x000fe20000000800 */
[----:B------:R-:W-:Y:S01]  /*59f0*/  @!PT LDS RZ, [RZ] ;  /* 0x00000000fffff984 */ /* 0x000fe20000000800 */
[----:B------:R-:W-:Y:S01]  /*5a00*/  @!PT LDS RZ, [RZ] ;  /* 0x00000000fffff984 */ /* 0x000fe20000000800 */
[----:B------:R5:W-:Y:S06]  /*5a10*/  MEMBAR.ALL.CTA ;  /* 0x0000000000007992 */ /* 0x000bec0000008000 */
[----:B-----5:R-:W5:Y:S02]  /*5a20*/  FENCE.VIEW.ASYNC.S ;  /* 0x00000000000073c6 */ /* 0x020f640000000000 */
[----:B-----5:R-:W-:Y:S03]  /*5a30*/  SYNCS.ARRIVE.TRANS64.RED.A1T0 RZ, [UR4], RZ ;  /* 0x000000ffffff79a7 */ /* 0x020fe60008100404 */
.L_x_92:
[----:B------:R-:W-:Y:S05]  /*5a40*/  BSYNC B1 ;  /* 0x0000000000017941 */ /* 0x000fea0003800000 */
.L_x_91:
[----:B-1----:R-:W-:Y:S04]  /*5a50*/  SHF.R.U32.HI R0, RZ, 0x15, R2 ;  /* 0x00000015ff007819 */ /* 0x002fe80000011602 */
[----:B------:R-:W-:Y:S01]  /*5a60*/  LOP3.LUT P0, RZ, R0, 0x3, R80, 0x48, !PT ;  /* 0x0000000300ff7812 */ /* 0x000fe20007804850 */
[----:B------:R-:W-:Y:S01]  /*5a70*/  @!UPT UIADD3 URZ, UPT, UPT, URZ, URZ, URZ ;  /* 0x000000fffffff290 */ /* 0x000fe2000fffe0ff */
[----:B------:R-:W-:Y:S11]  /*5a80*/  @P4 BRA `(.L_x_96) ;  /* 0x0000000000084947 */ /* 0x000ff60003800000 */
[----:B------:R-:W1:Y:S02]  /*5a90*/  SYNCS.PHASECHK.TRANS64.TRYWAIT P1, [R22+URZ+0x80], R3 ;  /* 0x00008003160075a7 */ /* 0x000e6400080211ff */
[----:B-1----:R-:W-:Y:S05]  /*5aa0*/  @!P1 BRA `(.L_x_97) ;  /* 0x0000001400189947 */ /* 0x002fea0003800000 */
.L_x_96:
[----:B------:R-:W-:Y:S05]  /*5ab0*/  @!P0 BRA `(.L_x_98) ;  /* 0x0000000000408947 */ /* 0x000fea0003800000 */
[----:B------:R-:W1:Y:S01]  /*5ac0*/  LDCU.64 UR8, c[0x4][0x70] ;  /* 0x01000e00ff0877ac */ /* 0x000e620008000a00 */
[----:B------:R-:W-:Y:S01]  /*5ad0*/  MOV R15, 0x0 ;  /* 0x00000000000f7802 */ /* 0x000fe20000000f00 */
[----:B------:R-:W-:Y:S02]  /*5ae0*/  HFMA2 R12, -RZ, RZ, 0, 5.9604644775390625e-08 ;  /* 0x00000001ff0c7431 */ /* 0x000fe400000001ff */
[----:B------:R-:W-:Y:S02]  /*5af0*/  IMAD.MOV.U32 R8, RZ, RZ, 0x192 ;  /* 0x00000192ff087424 */ /* 0x000fe400078e00ff */
[----:B------:R-:W-:Y:S01]  /*5b00*/  IMAD.MOV.U32 R13, RZ, RZ, RZ ;  /* 0x000000ffff0d7224 */ /* 0x000fe200078e00ff */
[----:B------:R-:W5:Y:S01]  /*5b10*/  LDCU.64 UR6, c[0x4][0x78] ;  /* 0x01000f00ff0677ac */ /* 0x000f620008000a00 */
[----:B------:R-:W2:Y:S01]  /*5b20*/  LDC.64 R14, c[0x4][R15] ;  /* 0x010000000f0e7b82 */ /* 0x000ea20000000a00 */
[----:B------:R-:W3:Y:S01]  /*5b30*/  LDCU.64 UR4, c[0x4][0x10] ;  /* 0x01000200ff0477ac */ /* 0x000ee20008000a00 */
[----:B-1----:R-:W-:Y:S01]  /*5b40*/  MOV R5, UR9 ;  /* 0x0000000900057c02 */ /* 0x002fe20008000f00 */
[----:B------:R-:W-:Y:S01]  /*5b50*/  IMAD.U32 R4, RZ, RZ, UR8 ;  /* 0x00000008ff047e24 */ /* 0x000fe2000f8e00ff */
[----:B-----5:R-:W-:Y:S01]  /*5b60*/  MOV R7, UR7 ;  /* 0x0000000700077c02 */ /* 0x020fe20008000f00 */
[----:B------:R-:W-:Y:S01]  /*5b70*/  IMAD.U32 R6, RZ, RZ, UR6 ;  /* 0x00000006ff067e24 */ /* 0x000fe2000f8e00ff */
[----:B---3--:R-:W-:Y:S01]  /*5b80*/  MOV R11, UR5 ;  /* 0x00000005000b7c02 */ /* 0x008fe20008000f00 */
[----:B------:R-:W-:Y:S02]  /*5b90*/  IMAD.U32 R10, RZ, RZ, UR4 ;  /* 0x00000004ff0a7e24 */ /* 0x000fe4000f8e00ff */
[----:B------:R-:W-:Y:S07]  /*5ba0*/  LEPC R20, `(.L_x_98) ;  /* 0x000000001014794e */ /* 0x000fee0000000000 */
[----:B--2-4-:R-:W-:Y:S05]  /*5bb0*/  CALL.ABS.NOINC R14 ;  /* 0x000000000e007343 */ /* 0x014fea0003c00000 */
.L_x_98:
[----:B------:R-:W-:Y:S01]  /*5bc0*/  LOP3.LUT P0, RZ, R76, 0x60, RZ, 0xc0, !PT ;  /* 0x000000604cff7812 */ /* 0x000fe2000780c0ff */
[----:B------:R-:W-:Y:S05]  /*5bd0*/  WARPSYNC.ALL ;  /* 0x0000000000007948 */ /* 0x000fea0003800000 */
[----:B------:R-:W-:Y:S01]  /*5be0*/  R2UR UR4, R2 ;  /* 0x00000000020472ca */ /* 0x000fe200000e0000 */
[----:B------:R-:W-:Y:S01]  /*5bf0*/  BSSY.RECONVERGENT B0, `(.L_x_99) ;  /* 0x000009f000007945 */ /* 0x000fe20003800200 */
[-C--:B---3--:R-:W-:Y:S02]  /*5c00*/  F2FP.F16.E4M3.UNPACK_B R2, R16.reuse ;  /* 0x00000010ff02723e */ /* 0x088fe400020006ff */
[----:B------:R-:W-:Y:S02]  /*5c10*/  F2FP.F16.E4M3.UNPACK_B R16, R16.H1 ;  /* 0x00000010ff10723e */ /* 0x000fe400030006ff */
[----:B------:R-:W-:Y:S01]  /*5c20*/  R2UR UR5, R22 ;  /* 0x00000000160572ca */ /* 0x000fe200000e0000 */
[----:B------:R-:W-:Y:S01]  /*5c30*/  HADD2.F32 R0, -RZ, R2.H0_H0 ;  /* 0x20000002ff007230 */ /* 0x000fe20000004100 */
[-C--:B------:R-:W-:Y:S01]  /*5c40*/  F2FP.F16.E4M3.UNPACK_B R42, R17.reuse ;  /* 0x00000011ff2a723e */ /* 0x080fe200020006ff */
[--C-:B------:R-:W-:Y:S01]  /*5c50*/  HADD2.F32 R3, -RZ, R16.reuse.H0_H0 ;  /* 0x20000010ff037230 */ /* 0x100fe20000004100 */
[----:B------:R-:W-:Y:S01]  /*5c60*/  F2FP.F16.E4M3.UNPACK_B R44, R17.H1 ;  /* 0x00000011ff2c723e */ /* 0x000fe200030006ff */
[----:B------:R-:W-:Y:S01]  /*5c70*/  HADD2.F32 R40, -RZ, R16.H1_H1 ;  /* 0x30000010ff287230 */ /* 0x000fe20000004100 */
[-C--:B------:R-:W-:Y:S01]  /*5c80*/  F2FP.F16.E4M3.UNPACK_B R46, R18.reuse ;  /* 0x00000012ff2e723e */ /* 0x080fe200020006ff */
[----:B------:R-:W-:Y:S01]  /*5c90*/  HADD2.F32 R2, -RZ, R2.H1_H1 ;  /* 0x30000002ff027230 */ /* 0x000fe20000004100 */
[----:B------:R-:W-:Y:S01]  /*5ca0*/  F2FP.F16.E4M3.UNPACK_B R48, R18.H1 ;  /* 0x00000012ff30723e */ /* 0x000fe200030006ff */
[--C-:B------:R-:W-:Y:S01]  /*5cb0*/  HADD2.F32 R41, -RZ, R42.reuse.H0_H0 ;  /* 0x2000002aff297230 */ /* 0x100fe20000004100 */
[-C--:B------:R-:W-:Y:S01]  /*5cc0*/  F2FP.F16.E4M3.UNPACK_B R50, R19.reuse ;  /* 0x00000013ff32723e */ /* 0x080fe200020006ff */
[----:B------:R-:W-:Y:S01]  /*5cd0*/  HADD2.F32 R42, -RZ, R42.H1_H1 ;  /* 0x3000002aff2a7230 */ /* 0x000fe20000004100 */
[----:B------:R-:W-:Y:S01]  /*5ce0*/  F2FP.F16.E4M3.UNPACK_B R52, R19.H1 ;  /* 0x00000013ff34723e */ /* 0x000fe200030006ff */
[----:B------:R-:W-:Y:S01]  /*5cf0*/  HADD2.F32 R43, -RZ, R44.H0_H0 ;  /* 0x2000002cff2b7230 */ /* 0x000fe20000004100 */
[----:B------:R-:W-:Y:S01]  /*5d00*/  LDTM.16dp32bit_t0_t15.x32 R4, tmem[UR4] ;  /* 0x00000004000479ee */ /* 0x000fe20008a80000 */
[----:B------:R-:W1:Y:S01]  /*5d10*/  LDTM.16dp32bit_t16_t31.x32 R4, tmem[UR4+0x20] ;  /* 0x00002004000479ee */ /* 0x000e620008aa0000 */
[----:B------:R-:W-:Y:S01]  /*5d20*/  NOP ;  /* 0x0000000000007918 */ /* 0x000fe20000000000 */
[----:B------:R-:W-:Y:S01]  /*5d30*/  UIADD3 UR4, UPT, UPT, UR5, 0xa0, URZ ;  /* 0x000000a005047890 */ /* 0x000fe2000fffe0ff */
[--C-:B------:R-:W-:Y:S01]  /*5d40*/  HADD2.F32 R45, -RZ, R46.reuse.H0_H0 ;  /* 0x2000002eff2d7230 */ /* 0x100fe20000004100 */
[----:B------:R-:W-:Y:S01]  /*5d50*/  F2FP.F16.E4M3.UNPACK_B R54, R64 ;  /* 0x00000040ff36723e */ /* 0x000fe200020006ff */
[----:B------:R-:W-:Y:S01]  /*5d60*/  HADD2.F32 R46, -RZ, R46.H1_H1 ;  /* 0x3000002eff2e7230 */ /* 0x000fe20000004100 */
[----:B------:R-:W-:Y:S01]  /*5d70*/  UPRMT UR4, UR48, 0x654, UR4 ;  /* 0x0000065430047896 */ /* 0x000fe20008000004 */
[--C-:B------:R-:W-:Y:S01]  /*5d80*/  HADD2.F32 R49, -RZ, R50.reuse.H0_H0 ;  /* 0x20000032ff317230 */ /* 0x100fe20000004100 */
[-C--:B------:R-:W-:Y:S01]  /*5d90*/  F2FP.F16.E4M3.UNPACK_B R58, R65.reuse ;  /* 0x00000041ff3a723e */ /* 0x080fe200020006ff */
[----:B------:R-:W-:Y:S01]  /*5da0*/  HADD2.F32 R50, -RZ, R50.H1_H1 ;  /* 0x30000032ff327230 */ /* 0x000fe20000004100 */
[----:B------:R-:W-:Y:S01]  /*5db0*/  F2FP.F16.E4M3.UNPACK_B R62, R66 ;  /* 0x00000042ff3e723e */ /* 0x000fe200020006ff */
[--C-:B------:R-:W-:Y:S01]  /*5dc0*/  HADD2.F32 R53, -RZ, R54.reuse.H0_H0 ;  /* 0x20000036ff357230 */ /* 0x100fe20000004100 */
[----:B------:R-:W-:Y:S01]  /*5dd0*/  F2FP.F16.E4M3.UNPACK_B R56, R64.H1 ;  /* 0x00000040ff38723e */ /* 0x000fe200030006ff */
[----:B------:R-:W-:Y:S01]  /*5de0*/  HADD2.F32 R54, -RZ, R54.H1_H1 ;  /* 0x30000036ff367230 */ /* 0x000fe20000004100 */
[----:B------:R-:W-:Y:S01]  /*5df0*/  F2FP.F16.E4M3.UNPACK_B R60, R65.H1 ;  /* 0x00000041ff3c723e */ /* 0x000fe200030006ff */
[----:B-1----:R-:W-:Y:S01]  /*5e00*/  SYNCS.ARRIVE.TRANS64.RED.A1T0 RZ, [UR4], RZ ;  /* 0x000000ffffff79a7 */ /* 0x002fe20008100404 */
[--C-:B------:R-:W-:Y:S01]  /*5e10*/  HADD2.F32 R57, -RZ, R58.reuse.H0_H0 ;  /* 0x2000003aff397230 */ /* 0x100fe20000004100 */
[-C--:B------:R-:W-:Y:S01]  /*5e20*/  F2FP.F16.E4M3.UNPACK_B R65, R67.reuse ;  /* 0x00000043ff41723e */ /* 0x080fe200020006ff */
[----:B------:R-:W-:Y:S01]  /*5e30*/  HADD2.F32 R58, -RZ, R58.H1_H1 ;  /* 0x3000003aff3a7230 */ /* 0x000fe20000004100 */
[----:B------:R-:W-:Y:S01]  /*5e40*/  F2FP.F16.E4M3.UNPACK_B R64, R66.H1 ;  /* 0x00000042ff40723e */ /* 0x000fe200030006ff */
[--C-:B------:R-:W-:Y:S01]  /*5e50*/  HADD2.F32 R61, -RZ, R62.reuse.H0_H0 ;  /* 0x2000003eff3d7230 */ /* 0x100fe20000004100 */
[----:B------:R-:W-:Y:S01]  /*5e60*/  F2FP.F16.E4M3.UNPACK_B R67, R67.H1 ;  /* 0x00000043ff43723e */ /* 0x000fe200030006ff */
[----:B------:R-:W-:Y:S01]  /*5e70*/  HADD2.F32 R62, -RZ, R62.H1_H1 ;  /* 0x3000003eff3e7230 */ /* 0x000fe20000004100 */
[----:B------:R-:W-:Y:S01]  /*5e80*/  IADD3 R36, PT, PT, R36, 0x1, RZ ;  /* 0x0000000124247810 */ /* 0x000fe20007ffe0ff */
[C---:B----4-:R-:W-:Y:S01]  /*5e90*/  FMUL R4, R38.reuse, R4 ;  /* 0x0000000426047220 */ /* 0x050fe20000400000 */
[C---:B------:R-:W-:Y:S01]  /*5ea0*/  FMUL R5, R38.reuse, R5 ;  /* 0x0000000526057220 */ /* 0x040fe20000400000 */
[C---:B------:R-:W-:Y:S01]  /*5eb0*/  FMUL R8, R38.reuse, R8 ;  /* 0x0000000826087220 */ /* 0x040fe20000400000 */
[C---:B------:R-:W-:Y:S01]  /*5ec0*/  FMUL R9, R38.reuse, R9 ;  /* 0x0000000926097220 */ /* 0x040fe20000400000 */
[C---:B------:R-:W-:Y:S01]  /*5ed0*/  FFMA R4, R39.reuse, R0, R4 ;  /* 0x0000000027047223 */ /* 0x040fe20000000004 */
[C---:B------:R-:W-:Y:S01]  /*5ee0*/  FFMA R5, R39.reuse, R2, R5 ;  /* 0x0000000227057223 */ /* 0x040fe20000000005 */
[C---:B------:R-:W-:Y:S01]  /*5ef0*/  FMUL R12, R38.reuse, R12 ;  /* 0x0000000c260c7220 */ /* 0x040fe20000400000 */
        /* <DEDUP_REMOVED lines=10> */
[----:B------:R-:W-:Y:S02]  /*5fa0*/  HADD2.F32 R44, -RZ, R44.H1_H1 ;  /* 0x3000002cff2c7230 */ /* 0x000fe40000004100 */
[C---:B------:R-:W-:Y:S01]  /*5fb0*/  FMUL R10, R38.reuse, R10 ;  /* 0x0000000a260a7220 */ /* 0x040fe20000400000 */
[C---:B------:R-:W-:Y:S01]  /*5fc0*/  FFMA R6, R39.reuse, R3, R6 ;  /* 0x0000000327067223 */ /* 0x040fe20000000006 */
[C---:B------:R-:W-:Y:S01]  /*5fd0*/  FFMA R7, R39.reuse, R40, R7 ;  /* 0x0000002827077223 */ /* 0x040fe20000000007 */
[C---:B------:R-:W-:Y:S01]  /*5fe0*/  FFMA R8, R39.reuse, R41, R8 ;  /* 0x0000002927087223 */ /* 0x040fe20000000008 */
[C---:B------:R-:W-:Y:S01]  /*5ff0*/  FFMA R9, R39.reuse, R42, R9 ;  /* 0x0000002a27097223 */ /* 0x040fe20000000009 */
[----:B------:R-:W-:Y:S01]  /*6000*/  FFMA R10, R39, R43, R10 ;  /* 0x0000002b270a7223 */ /* 0x000fe2000000000a */
[--C-:B------:R-:W-:Y:S01]  /*6010*/  HADD2.F32 R40, -RZ, R65.reuse.H0_H0 ;  /* 0x20000041ff287230 */ /* 0x100fe20000004100 */
[----:B------:R-:W-:Y:S01]  /*6020*/  F2FP.SATFINITE.E4M3.F32.PACK_AB_MERGE_C R86, R7, R6, RZ ;  /* 0x000000060756723e */ /* 0x000fe200048070ff */
[C---:B------:R-:W-:Y:S01]  /*6030*/  FMUL R7, R38.reuse, R24 ;  /* 0x0000001826077220 */ /* 0x040fe20000400000 */
[C---:B------:R-:W-:Y:S01]  /*6040*/  FMUL R24, R38.reuse, R29 ;  /* 0x0000001d26187220 */ /* 0x040fe20000400000 */
[C---:B------:R-:W-:Y:S01]  /*6050*/  FMUL R29, R38.reuse, R34 ;  /* 0x00000022261d7220 */ /* 0x040fe20000400000 */
[----:B------:R-:W-:Y:S02]  /*6060*/  HADD2.F32 R65, -RZ, R65.H1_H1 ;  /* 0x30000041ff417230 */ /* 0x000fe40000004100 */
[C---:B------:R-:W-:Y:S01]  /*6070*/  FMUL R11, R38.reuse, R11 ;  /* 0x0000000b260b7220 */ /* 0x040fe20000400000 */
[--C-:B------:R-:W-:Y:S02]  /*6080*/  HADD2.F32 R47, -RZ, R48.reuse.H0_H0 ;  /* 0x20000030ff2f7230 */ /* 0x100fe40000004100 */
[C---:B------:R-:W-:Y:S01]  /*6090*/  FMUL R14, R38.reuse, R14 ;  /* 0x0000000e260e7220 */ /* 0x040fe20000400000 */
[----:B------:R-:W-:Y:S02]  /*60a0*/  HADD2.F32 R48, -RZ, R48.H1_H1 ;  /* 0x30000030ff307230 */ /* 0x000fe40000004100 */
[C---:B------:R-:W-:Y:S01]  /*60b0*/  FFMA R11, R39.reuse, R44, R11 ;  /* 0x0000002c270b7223 */ /* 0x040fe2000000000b */
[C---:B------:R-:W-:Y:S01]  /*60c0*/  FFMA R12, R39.reuse, R45, R12 ;  /* 0x0000002d270c7223 */ /* 0x040fe2000000000c */
[C---:B------:R-:W-:Y:S01]  /*60d0*/  FFMA R13, R39.reuse, R46, R13 ;  /* 0x0000002e270d7223 */ /* 0x040fe2000000000d */
[----:B------:R-:W-:Y:S01]  /*60e0*/  FFMA R14, R39, R47, R14 ;  /* 0x0000002f270e7223 */ /* 0x000fe2000000000e */
[C---:B------:R-:W-:Y:S01]  /*60f0*/  FMUL R15, R38.reuse, R15 ;  /* 0x0000000f260f7220 */ /* 0x040fe20000400000 */
[--C-:B------:R-:W-:Y:S01]  /*6100*/  HADD2.F32 R51, -RZ, R52.reuse.H0_H0 ;  /* 0x20000034ff337230 */ /* 0x100fe20000004100 */
[----:B------:R-:W-:Y:S01]  /*6110*/  F2FP.SATFINITE.E4M3.F32.PACK_AB_MERGE_C R10, R11, R10, RZ ;  /* 0x0000000a0b0a723e */ /* 0x000fe200048070ff */
[----:B------:R-:W-:Y:S02]  /*6120*/  HADD2.F32 R52, -RZ, R52.H1_H1 ;  /* 0x30000034ff347230 */ /* 0x000fe40000004100 */
[C---:B------:R-:W-:Y:S01]  /*6130*/  FFMA R15, R39.reuse, R48, R15 ;  /* 0x00000030270f7223 */ /* 0x040fe2000000000f */
[C---:B------:R-:W-:Y:S01]  /*6140*/  FFMA R16, R39.reuse, R49, R16 ;  /* 0x0000003127107223 */ /* 0x040fe20000000010 */
[C---:B------:R-:W-:Y:S01]  /*6150*/  FFMA R17, R39.reuse, R50, R17 ;  /* 0x0000003227117223 */ /* 0x040fe20000000011 */
[C---:B------:R-:W-:Y:S01]  /*6160*/  FMUL R18, R38.reuse, R18 ;  /* 0x0000001226127220 */ /* 0x040fe20000400000 */
[C---:B------:R-:W-:Y:S01]  /*6170*/  FMUL R19, R38.reuse, R19 ;  /* 0x0000001326137220 */ /* 0x040fe20000400000 */
[--C-:B------:R-:W-:Y:S02]  /*6180*/  HADD2.F32 R55, -RZ, R56.reuse.H0_H0 ;  /* 0x20000038ff377230 */ /* 0x100fe40000004100 */
[C---:B------:R-:W-:Y:S01]  /*6190*/  FMUL R3, R38.reuse, R22 ;  /* 0x0000001626037220 */ /* 0x040fe20000400000 */
[C---:B------:R-:W-:Y:S01]  /*61a0*/  FFMA R18, R39.reuse, R51, R18 ;  /* 0x0000003327127223 */ /* 0x040fe20000000012 */
[----:B------:R-:W-:Y:S02]  /*61b0*/  HADD2.F32 R56, -RZ, R56.H1_H1 ;  /* 0x30000038ff387230 */ /* 0x000fe40000004100 */
[C---:B------:R-:W-:Y:S01]  /*61c0*/  FFMA R19, R39.reuse, R52, R19 ;  /* 0x0000003427137223 */ /* 0x040fe20000000013 */
[C---:B------:R-:W-:Y:S01]  /*61d0*/  FMUL R6, R38.reuse, R23 ;  /* 0x0000001726067220 */ /* 0x040fe20000400000 */
[C---:B------:R-:W-:Y:S01]  /*61e0*/  FFMA R0, R39.reuse, R53, R0 ;  /* 0x0000003527007223 */ /* 0x040fe20000000000 */
[C---:B------:R-:W-:Y:S01]  /*61f0*/  FFMA R2, R39.reuse, R54, R2 ;  /* 0x0000003627027223 */ /* 0x040fe20000000002 */
[--C-:B------:R-:W-:Y:S02]  /*6200*/  HADD2.F32 R59, -RZ, R60.reuse.H0_H0 ;  /* 0x2000003cff3b7230 */ /* 0x100fe40000004100 */
[C---:B------:R-:W-:Y:S01]  /*6210*/  FFMA R3, R39.reuse, R55, R3 ;  /* 0x0000003727037223 */ /* 0x040fe20000000003 */
[----:B------:R-:W-:Y:S02]  /*6220*/  HADD2.F32 R60, -RZ, R60.H1_H1 ;  /* 0x3000003cff3c7230 */ /* 0x000fe40000004100 */
[C---:B------:R-:W-:Y:S01]  /*6230*/  FMUL R21, R38.reuse, R26 ;  /* 0x0000001a26157220 */ /* 0x040fe20000400000 */
[C---:B------:R-:W-:Y:S01]  /*6240*/  FMUL R22, R38.reuse, R27 ;  /* 0x0000001b26167220 */ /* 0x040fe20000400000 */
[C---:B------:R-:W-:Y:S01]  /*6250*/  FFMA R6, R39.reuse, R56, R6 ;  /* 0x0000003827067223 */ /* 0x040fe20000000006 */
[C---:B------:R-:W-:Y:S01]  /*6260*/  FFMA R7, R39.reuse, R57, R7 ;  /* 0x0000003927077223 */ /* 0x040fe20000000007 */
[C---:B------:R-:W-:Y:S01]  /*6270*/  FMUL R23, R38.reuse, R28 ;  /* 0x0000001c26177220 */ /* 0x040fe20000400000 */
[C---:B------:R-:W-:Y:S01]  /*6280*/  FFMA R20, R39.reuse, R58, R20 ;  /* 0x0000003a27147223 */ /* 0x040fe20000000014 */
[--C-:B------:R-:W-:Y:S02]  /*6290*/  HADD2.F32 R63, -RZ, R64.reuse.H0_H0 ;  /* 0x20000040ff3f7230 */ /* 0x100fe40000004100 */
[C---:B------:R-:W-:Y:S01]  /*62a0*/  FFMA R21, R39.reuse, R59, R21 ;  /* 0x0000003b27157223 */ /* 0x040fe20000000015 */
[----:B------:R-:W-:Y:S02]  /*62b0*/  HADD2.F32 R64, -RZ, R64.H1_H1 ;  /* 0x30000040ff407230 */ /* 0x000fe40000004100 */
[C---:B------:R-:W-:Y:S01]  /*62c0*/  FFMA R22, R39.reuse, R60, R22 ;  /* 0x0000003c27167223 */ /* 0x040fe20000000016 */
[C---:B------:R-:W-:Y:S01]  /*62d0*/  FMUL R26, R38.reuse, R31 ;  /* 0x0000001f261a7220 */ /* 0x040fe20000400000 */
[C---:B------:R-:W-:Y:S01]  /*62e0*/  FMUL R27, R38.reuse, R32 ;  /* 0x00000020261b7220 */ /* 0x040fe20000400000 */
[C---:B------:R-:W-:Y:S01]  /*62f0*/  FFMA R23, R39.reuse, R61, R23 ;  /* 0x0000003d27177223 */ /* 0x040fe20000000017 */
[----:B------:R-:W-:Y:S01]  /*6300*/  FMUL R28, R38, R33 ;  /* 0x00000021261c7220 */ /* 0x000fe20000400000 */
[C---:B------:R-:W-:Y:S01]  /*6310*/  FFMA R24, R39.reuse, R62, R24 ;  /* 0x0000003e27187223 */ /* 0x040fe20000000018 */
[--C-:B------:R-:W-:Y:S02]  /*6320*/  HADD2.F32 R66, -RZ, R67.reuse.H0_H0 ;  /* 0x20000043ff427230 */ /* 0x100fe40000004100 */
[C---:B------:R-:W-:Y:S01]  /*6330*/  FFMA R25, R39.reuse, R63, R25 ;  /* 0x0000003f27197223 */ /* 0x040fe20000000019 */
[----:B------:R-:W-:Y:S02]  /*6340*/  HADD2.F32 R67, -RZ, R67.H1_H1 ;  /* 0x30000043ff437230 */ /* 0x000fe40000004100 */
[----:B------:R-:W-:Y:S01]  /*6350*/  FFMA R26, R39, R64, R26 ;  /* 0x00000040271a7223 */ /* 0x000fe2000000001a */
[----:B------:R-:W-:Y:S01]  /*6360*/  F2FP.SATFINITE.E4M3.F32.PACK_AB_MERGE_C R14, R15, R14, RZ ;  /* 0x0000000e0f0e723e */ /* 0x000fe200048070ff */
[----:B------:R-:W-:Y:S01]  /*6370*/  FFMA R27, R39, R40, R27 ;  /* 0x00000028271b7223 */ /* 0x000fe2000000001b */
[----:B------:R-:W-:Y:S01]  /*6380*/  F2FP.SATFINITE.E4M3.F32.PACK_AB_MERGE_C R18, R19, R18, RZ ;  /* 0x000000121312723e */ /* 0x000fe200048070ff */
[C---:B------:R-:W-:Y:S01]  /*6390*/  FFMA R28, R39.reuse, R65, R28 ;  /* 0x00000041271c7223 */ /* 0x040fe2000000001c */
[C---:B------:R-:W-:Y:S01]  /*63a0*/  FFMA R29, R39.reuse, R66, R29 ;  /* 0x00000042271d7223 */ /* 0x040fe2000000001d */
[----:B------:R-:W-:Y:S01]  /*63b0*/  FFMA R30, R39, R67, R30 ;  /* 0x00000043271e7223 */ /* 0x000fe2000000001e */
[----:B------:R-:W-:Y:S02]  /*63c0*/  F2FP.SATFINITE.E4M3.F32.PACK_AB_MERGE_C R32, R5, R4, R86 ;  /* 0x000000040520723e */ /* 0x000fe40004807056 */
[----:B------:R-:W-:Y:S02]  /*63d0*/  F2FP.SATFINITE.E4M3.F32.PACK_AB_MERGE_C R33, R9, R8, R10 ;  /* 0x000000080921723e */ /* 0x000fe4000480700a */
[----:B------:R-:W-:Y:S02]  /*63e0*/  F2FP.SATFINITE.E4M3.F32.PACK_AB_MERGE_C R34, R13, R12, R14 ;  /* 0x0000000c0d22723e */ /* 0x000fe4000480700e */
[----:B------:R-:W-:Y:S02]  /*63f0*/  F2FP.SATFINITE.E4M3.F32.PACK_AB_MERGE_C R35, R17, R16, R18 ;  /* 0x000000101123723e */ /* 0x000fe40004807012 */
[----:B------:R-:W-:Y:S02]  /*6400*/  F2FP.SATFINITE.E4M3.F32.PACK_AB_MERGE_C R3, R6, R3, RZ ;  /* 0x000000030603723e */ /* 0x000fe400048070ff */
[----:B------:R-:W-:Y:S01]  /*6410*/  F2FP.SATFINITE.E4M3.F32.PACK_AB_MERGE_C R5, R22, R21, RZ ;  /* 0x000000151605723e */ /* 0x000fe200048070ff */
[----:B------:R1:W-:Y:S01]  /*6420*/  STS.128 [R78+UR44+0x1200], R32 ;  /* 0x001200204e007988 */ /* 0x0003e20008000c2c */
[----:B------:R-:W-:Y:S02]  /*6430*/  F2FP.SATFINITE.E4M3.F32.PACK_AB_MERGE_C R6, R26, R25, RZ ;  /* 0x000000191a06723e */ /* 0x000fe400048070ff */
[----:B------:R-:W-:Y:S02]  /*6440*/  F2FP.SATFINITE.E4M3.F32.PACK_AB_MERGE_C R29, R30, R29, RZ ;  /* 0x0000001d1e1d723e */ /* 0x000fe400048070ff */
[----:B------:R-:W-:Y:S02]  /*6450*/  F2FP.SATFINITE.E4M3.F32.PACK_AB_MERGE_C R5, R20, R7, R5 ;  /* 0x000000071405723e */ /* 0x000fe40004807005 */
[----:B------:R-:W-:Y:S02]  /*6460*/  F2FP.SATFINITE.E4M3.F32.PACK_AB_MERGE_C R4, R2, R0, R3 ;  /* 0x000000000204723e */ /* 0x000fe40004807003 */
[----:B------:R-:W-:Y:S02]  /*6470*/  F2FP.SATFINITE.E4M3.F32.PACK_AB_MERGE_C R6, R24, R23, R6 ;  /* 0x000000171806723e */ /* 0x000fe40004807006 */
[----:B------:R-:W-:Y:S05]  /*6480*/  F2FP.SATFINITE.E4M3.F32.PACK_AB_MERGE_C R7, R28, R27, R29 ;  /* 0x0000001b1c07723e */ /* 0x000fea000480701d */
[----:B------:R1:W-:Y:S01]  /*6490*/  STS.128 [R77+0x1010], R4 ;  /* 0x001010044d007388 */ /* 0x0003e20000000c00 */
[----:B------:R-:W-:Y:S01]  /*64a0*/  @!PT LDS RZ, [RZ] ;  /* 0x00000000fffff984 */ /* 0x000fe20000000800 */
[----:B------:R-:W-:Y:S01]  /*64b0*/  @!PT LDS RZ, [RZ] ;  /* 0x00000000fffff984 */ /* 0x000fe20000000800 */
[----:B------:R-:W-:Y:S01]  /*64c0*/  @!PT LDS RZ, [RZ] ;  /* 0x00000000fffff984 */ /* 0x000fe20000000800 */
[----:B------:R-:W-:Y:S01]  /*64d0*/  @!PT LDS RZ, [RZ] ;  /* 0x00000000fffff984 */ /* 0x000fe20000000800 */
[----:B------:R3:W-:Y:S07]  /*64e0*/  MEMBAR.ALL.CTA ;  /* 0x0000000000007992 */ /* 0x0007ee0000008000 */
[----:B---3--:R-:W3:Y:S02]  /*64f0*/  FENCE.VIEW.ASYNC.S ;  /* 0x00000000000073c6 */ /* 0x008ee40000000000 */
[----:B---3--:R-:W-:Y:S06]  /*6500*/  BAR.SYNC.DEFER_BLOCKING 0x1, 0x80 ;  /* 0x0042000000007b1d */ /* 0x008fec0000010000 */
[----:B------:R-:W-:Y:S05]  /*6510*/  @P0 BRA `(.L_x_100) ;  /* 0x0000000000300947 */ /* 0x000fea0003800000 */
[----:B------:R-:W-:Y:S02]  /*6520*/  UIADD3 UR4, UPT, UPT, UR44, 0x1200, URZ ;  /* 0x000012002c047890 */ /* 0x000fe4000fffe0ff */
[----:B------:R-:W-:Y:S02]  /*6530*/  USHF.L.U32 UR9, UR45, 0x6, URZ ;  /* 0x000000062d097899 */ /* 0x000fe400080006ff */
[----:B------:R-:W-:Y:S02]  /*6540*/  USHF.L.U32 UR10, UR46, 0x6, URZ ;  /* 0x000000062e0a7899 */ /* 0x000fe400080006ff */
[----:B------:R-:W-:Y:S01]  /*6550*/  MOV R85, UR4 ;  /* 0x0000000400557c02 */ /* 0x000fe20008000f00 */
[----:B------:R-:W-:Y:S01]  /*6560*/  UIADD3 UR4, UP0, UPT, UR62, 0x680, URZ ;  /* 0x000006803e047890 */ /* 0x000fe2000ff1e0ff */
[----:B------:R-:W-:Y:S02]  /*6570*/  UMOV UR11, UR36 ;  /* 0x00000024000b7c82 */ /* 0x000fe40008000000 */
[----:B------:R-:W-:Y:S01]  /*6580*/  R2UR UR8, R85 ;  /* 0x00000000550872ca */ /* 0x000fe200000e0000 */
[----:B------:R-:W-:Y:S11]  /*6590*/  UIADD3.X UR5, UPT, UPT, URZ, UR63, URZ, UP0, !UPT ;  /* 0x0000003fff057290 */ /* 0x000ff600087fe4ff */
[----:B------:R-:W-:Y:S01]  /*65a0*/  @!UPT UIADD3 URZ, UPT, UPT, URZ, URZ, URZ ;  /* 0x000000fffffff290 */ /* 0x000fe2000fffe0ff */
[----:B------:R3:W-:Y:S01]  /*65b0*/  UTMASTG.3D [UR8], [UR4] ;  /* 0x00000008040073b5 */ /* 0x0007e20008010000 */
[----:B------:R0:W-:Y:S01]  /*65c0*/  UTMACMDFLUSH ;  /* 0x00000000000079b7 */ /* 0x0001e20000000000 */
[----:B---3--:R-:W-:Y:S04]  /*65d0*/  DEPBAR.LE SB0, 0x0 ;  /* 0x000080000000791a */ /* 0x008fe80000000000 */
.L_x_100:
[----:B------:R-:W-:Y:S05]  /*65e0*/  BSYNC.RECONVERGENT B0 ;  /* 0x0000000000007941 */ /* 0x000fea0003800200 */
.L_x_99:
[----:B------:R-:W-:Y:S01]  /*65f0*/  BAR.SYNC.DEFER_BLOCKING 0x1, 0x80 ;  /* 0x0042000000007b1d */ /* 0x000fe20000010000 */
[----:B------:R-:W-:Y:S01]  /*6600*/  ISETP.NE.AND P0, PT, R81, 0x2, PT ;  /* 0x000000025100780c */ /* 0x000fe20003f05270 */
[----:B------:R-:W-:Y:S01]  /*6610*/  UISETP.NE.AND UP0, UPT, UR47, URZ, UPT ;  /* 0x000000ff2f00728c */ /* 0x000fe2000bf05270 */
[----:B------:R-:W-:Y:S01]  /*6620*/  ISETP.NE.AND P1, PT, R36, 0x4, PT ;  /* 0x000000042400780c */ /* 0x000fe20003f25270 */
[----:B------:R-:W-:Y:S01]  /*6630*/  UIADD3 UR45, UPT, UPT, UR37, UR57, URZ ;  /* 0x00000039252d7290 */ /* 0x000fe2000fffe0ff */
[----:B------:R-:W-:Y:S01]  /*6640*/  SEL R2, RZ, 0x1, P0 ;  /* 0x00000001ff027807 */ /* 0x000fe20000000000 */
[----:B------:R-:W-:Y:S01]  /*6650*/  UIADD3 UR46, UPT, UPT, UR38, UR60, URZ ;  /* 0x0000003c262e7290 */ /* 0x000fe2000fffe0ff */
[----:B------:R-:W-:Y:S02]  /*6660*/  SEL R0, RZ, 0x1, P1 ;  /* 0x00000001ff007807 */ /* 0x000fe40000800000 */
[----:B------:R-:W-:Y:S02]  /*6670*/  LOP3.LUT R83, R83, R2, RZ, 0x3c, !PT ;  /* 0x0000000253537212 */ /* 0x000fe400078e3cff */
[----:B------:R-:W-:Y:S02]  /*6680*/  LOP3.LUT R84, R84, R0, RZ, 0x3c, !PT ;  /* 0x0000000054547212 */ /* 0x000fe400078e3cff */
[----:B------:R-:W-:Y:S02]  /*6690*/  SEL R81, R81, RZ, P0 ;  /* 0x000000ff51517207 */ /* 0x000fe40000000000 */
[----:B------:R-:W-:Y:S01]  /*66a0*/  SEL R36, R36, RZ, P1 ;  /* 0x000000ff24247207 */ /* 0x000fe20000800000 */
[----:B------:R-:W-:Y:S01]  /*66b0*/  UMOV UR36, UR51 ;  /* 0x0000003300247c82 */ /* 0x000fe20008000000 */
[----:B------:R-:W-:Y:S05]  /*66c0*/  BRA.U UP0, `(.L_x_101) ;  /* 0xffffffe5002c7547 */ /* 0x000fea000b83ffff */
[----:B------:R-:W-:Y:S05]  /*66d0*/  EXIT ;  /* 0x000000000000794d */ /* 0x000fea0003800000 */
.L_x_24:
[----:B---3--:R3:W4:Y:S02]  /*66e0*/  SYNCS.PHASECHK.TRANS64.TRYWAIT P0, [R0+URZ+0xd0], R2 ;  /* 0x0000d002000075a7 */ /* 0x00872400080011ff */
[----:B----4-:R-:W-:Y:S05]  /*66f0*/  @!P0 NANOSLEEP.SYNCS 0x989680 ;  /* 0x009896800000895d */ /* 0x010fea0003900000 */
[----:B------:R-:W4:Y:S02]  /*6700*/  @!P0 SYNCS.PHASECHK.TRANS64 P0, [R0+URZ+0xd0], R2 ;  /* 0x0000d002000085a7 */ /* 0x000f2400080010ff */
[----:B----4-:R-:W-:Y:S05]  /*6710*/  @!P0 BRA `(.L_x_24) ;  /* 0xfffffffc00f08947 */ /* 0x010fea000383ffff */
[----:B------:R-:W-:Y:S05]  /*6720*/  BRA `(.L_x_102) ;  /* 0xffffffb0002c7947 */ /* 0x000fea000383ffff */
.L_x_27:
[----:B--2---:R-:W-:-:S07]  /*6730*/  MOV R0, UR33 ;  /* 0x0000002100007c02 */ /* 0x004fce0008000f00 */
.L_x_103:
[----:B--2---:R2:W3:Y:S02]  /*6740*/  SYNCS.PHASECHK.TRANS64.TRYWAIT P0, [R0+URZ+0x20], R3 ;  /* 0x00002003000075a7 */ /* 0x0044e400080011ff */
[----:B---3--:R-:W-:Y:S05]  /*6750*/  @!P0 NANOSLEEP.SYNCS 0x989680 ;  /* 0x009896800000895d */ /* 0x008fea0003900000 */
[----:B------:R-:W3:Y:S02]  /*6760*/  @!P0 SYNCS.PHASECHK.TRANS64 P0, [R0+URZ+0x20], R3 ;  /* 0x00002003000085a7 */ /* 0x000ee400080010ff */
[----:B---3--:R-:W-:Y:S05]  /*6770*/  @!P0 BRA `(.L_x_103) ;  /* 0xfffffffc00f08947 */ /* 0x008fea000383ffff */
[----:B------:R-:W-:Y:S05]  /*6780*/  BRA `(.L_x_26) ;  /* 0xffffffb000747947 */ /* 0x000fea000383ffff */
.L_x_34:
[----:B-1----:R-:W-:-:S07]  /*6790*/  MOV R0, UR17 ;  /* 0x0000001100007c02 */ /* 0x002fce0008000f00 */
.L_x_104:
[----:B-1----:R1:W2:Y:S02]  /*67a0*/  SYNCS.PHASECHK.TRANS64.TRYWAIT P0, [R0+URZ+0x20], R3 ;  /* 0x00002003000075a7 */ /* 0x0022a400080011ff */
[----:B--2---:R-:W-:Y:S05]  /*67b0*/  @!P0 NANOSLEEP.SYNCS 0x989680 ;  /* 0x009896800000895d */ /* 0x004fea0003900000 */
[----:B------:R-:W2:Y:S02]  /*67c0*/  @!P0 SYNCS.PHASECHK.TRANS64 P0, [R0+URZ+0x20], R3 ;  /* 0x00002003000085a7 */ /* 0x000ea400080010ff */
[----:B--2---:R-:W-:Y:S05]  /*67d0*/  @!P0 BRA `(.L_x_104) ;  /* 0xfffffffc00f08947 */ /* 0x004fea000383ffff */
[----:B------:R-:W-:Y:S05]  /*67e0*/  BRA `(.L_x_33) ;  /* 0xffffffb400307947 */ /* 0x000fea000383ffff */
.L_x_39:
[----:B-1----:R1:W2:Y:S02]  /*67f0*/  SYNCS.PHASECHK.TRANS64.TRYWAIT P0, [R3+URZ+0x60], R0 ;  /* 0x00006000030075a7 */ /* 0x0022a400080011ff */
[----:B--2---:R-:W-:Y:S05]  /*6800*/  @!P0 NANOSLEEP.SYNCS 0x989680 ;  /* 0x009896800000895d */ /* 0x004fea0003900000 */
[----:B------:R-:W2:Y:S02]  /*6810*/  @!P0 SYNCS.PHASECHK.TRANS64 P0, [R3+URZ+0x60], R0 ;  /* 0x00006000030085a7 */ /* 0x000ea400080010ff */
[----:B--2---:R-:W-:Y:S05]  /*6820*/  @!P0 BRA `(.L_x_39) ;  /* 0xfffffffc00f08947 */ /* 0x004fea000383ffff */
[----:B------:R-:W-:Y:S05]  /*6830*/  BRA `(.L_x_105) ;  /* 0xffffffb400d47947 */ /* 0x000fea000383ffff */
.L_x_43:
[----:B------:R-:W-:-:S07]  /*6840*/  MOV R0, UR4 ;  /* 0x0000000400007c02 */ /* 0x000fce0008000f00 */
.L_x_106:
[----:B-1----:R1:W2:Y:S02]  /*6850*/  SYNCS.PHASECHK.TRANS64.TRYWAIT P0, [R0+URZ], R2 ;  /* 0x00000002000075a7 */ /* 0x0022a400080011ff */
[----:B--2---:R-:W-:Y:S05]  /*6860*/  @!P0 NANOSLEEP.SYNCS 0x989680 ;  /* 0x009896800000895d */ /* 0x004fea0003900000 */
[----:B------:R-:W2:Y:S02]  /*6870*/  @!P0 SYNCS.PHASECHK.TRANS64 P0, [R0+URZ], R2 ;  /* 0x00000002000085a7 */ /* 0x000ea400080010ff */
[----:B--2---:R-:W-:Y:S05]  /*6880*/  @!P0 BRA `(.L_x_106) ;  /* 0xfffffffc00f08947 */ /* 0x004fea000383ffff */
[----:B------:R-:W-:Y:S05]  /*6890*/  BRA `(.L_x_107) ;  /* 0xffffffbc00787947 */ /* 0x000fea000383ffff */
.L_x_44:
[----:B------:R-:W-:-:S07]  /*68a0*/  MOV R0, UR5 ;  /* 0x0000000500007c02 */ /* 0x000fce0008000f00 */
.L_x_108:
[----:B-1----:R1:W2:Y:S02]  /*68b0*/  SYNCS.PHASECHK.TRANS64.TRYWAIT P0, [R0+URZ], R3 ;  /* 0x00000003000075a7 */ /* 0x0022a400080011ff */
[----:B--2---:R-:W-:Y:S05]  /*68c0*/  @!P0 NANOSLEEP.SYNCS 0x989680 ;  /* 0x009896800000895d */ /* 0x004fea0003900000 */
[----:B------:R-:W2:Y:S02]  /*68d0*/  @!P0 SYNCS.PHASECHK.TRANS64 P0, [R0+URZ], R3 ;  /* 0x00000003000085a7 */ /* 0x000ea400080010ff */
[----:B--2---:R-:W-:Y:S05]  /*68e0*/  @!P0 BRA `(.L_x_108) ;  /* 0xfffffffc00f08947 */ /* 0x004fea000383ffff */
[----:B------:R-:W-:Y:S05]  /*68f0*/  BRA `(.L_x_109) ;  /* 0xffffffbc00847947 */ /* 0x000fea000383ffff */
.L_x_45:
[----:B------:R-:W-:-:S07]  /*6900*/  MOV R0, UR5 ;  /* 0x0000000500007c02 */ /* 0x000fce0008000f00 */
.L_x_110:
[----:B-1----:R1:W2:Y:S02]  /*6910*/  SYNCS.PHASECHK.TRANS64.TRYWAIT P0, [R0+URZ], R3 ;  /* 0x00000003000075a7 */ /* 0x0022a400080011ff */
[----:B--2---:R-:W-:Y:S05]  /*6920*/  @!P0 NANOSLEEP.SYNCS 0x989680 ;  /* 0x009896800000895d */ /* 0x004fea0003900000 */
[----:B------:R-:W2:Y:S02]  /*6930*/  @!P0 SYNCS.PHASECHK.TRANS64 P0, [R0+URZ], R3 ;  /* 0x00000003000085a7 */ /* 0x000ea400080010ff */
[----:B--2---:R-:W-:Y:S05]  /*6940*/  @!P0 BRA `(.L_x_110) ;  /* 0xfffffffc00f08947 */ /* 0x004fea000383ffff */
[----:B------:R-:W-:Y:S05]  /*6950*/  BRA `(.L_x_111) ;  /* 0xffffffbc00907947 */ /* 0x000fea000383ffff */
.L_x_48:
[----:B--2---:R2:W3:Y:S02]  /*6960*/  SYNCS.PHASECHK.TRANS64.TRYWAIT P0, [R2+URZ+0xc0], R4 ;  /* 0x0000c004020075a7 */ /* 0x0044e400080011ff */
[----:B---3--:R-:W-:Y:S05]  /*6970*/  @!P0 NANOSLEEP.SYNCS 0x989680 ;  /* 0x009896800000895d */ /* 0x008fea0003900000 */
[----:B------:R-:W3:Y:S02]  /*6980*/  @!P0 SYNCS.PHASECHK.TRANS64 P0, [R2+URZ+0xc0], R4 ;  /* 0x0000c004020085a7 */ /* 0x000ee400080010ff */
[----:B---3--:R-:W-:Y:S05]  /*6990*/  @!P0 BRA `(.L_x_48) ;  /* 0xfffffffc00f08947 */ /* 0x008fea000383ffff */
[----:B------:R-:W-:Y:S05]  /*69a0*/  BRA `(.L_x_112) ;  /* 0xffffffbc00ec7947 */ /* 0x000fea000383ffff */
.L_x_49:
[----:B------:R-:W-:-:S07]  /*69b0*/  MOV R2, UR4 ;  /* 0x0000000400027c02 */ /* 0x000fce0008000f00 */
.L_x_113:
[----:B--2---:R2:W3:Y:S02]  /*69c0*/  SYNCS.PHASECHK.TRANS64.TRYWAIT P0, [R2+URZ+0x70], R5 ;  /* 0x00007005020075a7 */ /* 0x0044e400080011ff */
[----:B---3--:R-:W-:Y:S05]  /*69d0*/  @!P0 NANOSLEEP.SYNCS 0x989680 ;  /* 0x009896800000895d */ /* 0x008fea0003900000 */
[----:B------:R-:W3:Y:S02]  /*69e0*/  @!P0 SYNCS.PHASECHK.TRANS64 P0, [R2+URZ+0x70], R5 ;  /* 0x00007005020085a7 */ /* 0x000ee400080010ff */
[----:B---3--:R-:W-:Y:S05]  /*69f0*/  @!P0 BRA `(.L_x_113) ;  /* 0xfffffffc00f08947 */ /* 0x008fea000383ffff */
[----:B------:R-:W-:Y:S05]  /*6a00*/  BRA `(.L_x_114) ;  /* 0xffffffbc00fc7947 */ /* 0x000fea000383ffff */
.L_x_50:
[----:B--2---:R2:W3:Y:S02]  /*6a10*/  SYNCS.PHASECHK.TRANS64.TRYWAIT P1, [R2+URZ+0x60], R4 ;  /* 0x00006004020075a7 */ /* 0x0044e400080211ff */
[----:B---3--:R-:W-:Y:S05]  /*6a20*/  @!P1 NANOSLEEP.SYNCS 0x989680 ;  /* 0x009896800000995d */ /* 0x008fea0003900000 */
[----:B------:R-:W3:Y:S02]  /*6a30*/  @!P1 SYNCS.PHASECHK.TRANS64 P1, [R2+URZ+0x60], R4 ;  /* 0x00006004020095a7 */ /* 0x000ee400080210ff */
[----:B---3--:R-:W-:Y:S05]  /*6a40*/  @!P1 BRA `(.L_x_50) ;  /* 0xfffffffc00f09947 */ /* 0x008fea000383ffff */
[----:B------:R-:W-:Y:S05]  /*6a50*/  BRA `(.L_x_115) ;  /* 0xffffffc0002c7947 */ /* 0x000fea000383ffff */
.L_x_53:
[----:B------:R-:W-:-:S07]  /*6a60*/  MOV R0, UR4 ;  /* 0x0000000400007c02 */ /* 0x000fce0008000f00 */
.L_x_116:
[----:B--2---:R2:W3:Y:S02]  /*6a70*/  SYNCS.PHASECHK.TRANS64.TRYWAIT P0, [R0+URZ+0x70], R2 ;  /* 0x00007002000075a7 */ /* 0x0044e400080011ff */
[----:B---3--:R-:W-:Y:S05]  /*6a80*/  @!P0 NANOSLEEP.SYNCS 0x989680 ;  /* 0x009896800000895d */ /* 0x008fea0003900000 */
[----:B------:R-:W3:Y:S02]  /*6a90*/  @!P0 SYNCS.PHASECHK.TRANS64 P0, [R0+URZ+0x70], R2 ;  /* 0x00007002000085a7 */ /* 0x000ee400080010ff */
[----:B---3--:R-:W-:Y:S05]  /*6aa0*/  @!P0 BRA `(.L_x_116) ;  /* 0xfffffffc00f08947 */ /* 0x008fea000383ffff */
[----:B------:R-:W-:Y:S05]  /*6ab0*/  BRA `(.L_x_52) ;  /* 0xffffffc000807947 */ /* 0x000fea000383ffff */
.L_x_60:
[----:B-1----:R1:W2:Y:S02]  /*6ac0*/  SYNCS.PHASECHK.TRANS64.TRYWAIT P1, [R0+URZ+0x60], R2 ;  /* 0x00006002000075a7 */ /* 0x0022a400080211ff */
[----:B--2---:R-:W-:Y:S05]  /*6ad0*/  @!P1 NANOSLEEP.SYNCS 0x989680 ;  /* 0x009896800000995d */ /* 0x004fea0003900000 */
[----:B------:R-:W2:Y:S02]  /*6ae0*/  @!P1 SYNCS.PHASECHK.TRANS64 P1, [R0+URZ+0x60], R2 ;  /* 0x00006002000095a7 */ /* 0x000ea400080210ff */
[----:B--2---:R-:W-:Y:S05]  /*6af0*/  @!P1 BRA `(.L_x_60) ;  /* 0xfffffffc00f09947 */ /* 0x004fea000383ffff */
[----:B------:R-:W-:Y:S05]  /*6b00*/  BRA `(.L_x_117) ;  /* 0xffffffc400dc7947 */ /* 0x000fea000383ffff */
.L_x_61:
[----:B------:R-:W-:-:S07]  /*6b10*/  MOV R2, UR19 ;  /* 0x0000001300027c02 */ /* 0x000fce0008000f00 */
.L_x_118:
[----:B-1----:R1:W2:Y:S02]  /*6b20*/  SYNCS.PHASECHK.TRANS64.TRYWAIT P0, [R2+URZ+0xa0], R0 ;  /* 0x0000a000020075a7 */ /* 0x0022a400080011ff */
[----:B--2---:R-:W-:Y:S05]  /*6b30*/  @!P0 NANOSLEEP.SYNCS 0x989680 ;  /* 0x009896800000895d */ /* 0x004fea0003900000 */
[----:B------:R-:W2:Y:S02]  /*6b40*/  @!P0 SYNCS.PHASECHK.TRANS64 P0, [R2+URZ+0xa0], R0 ;  /* 0x0000a000020085a7 */ /* 0x000ea400080010ff */
[----:B--2---:R-:W-:Y:S05]  /*6b50*/  @!P0 BRA `(.L_x_118) ;  /* 0xfffffffc00f08947 */ /* 0x004fea000383ffff */
[----:B------:R-:W-:Y:S05]  /*6b60*/  BRA `(.L_x_119) ;  /* 0xffffffc800107947 */ /* 0x000fea000383ffff */
.L_x_64:
[----:B------:R-:W-:Y:S07]  /*6b70*/  MOV R0, UR6 ;  /* 0x0000000600007c02 */ /* 0x000fee0008000f00 */
.L_x_120:
[----:B-1----:R1:W2:Y:S02]  /*6b80*/  SYNCS.PHASECHK.TRANS64.TRYWAIT P0, [R0+URZ], R2 ;  /* 0x00000002000075a7 */ /* 0x0022a400080011ff */
[----:B--2---:R-:W-:Y:S05]  /*6b90*/  @!P0 NANOSLEEP.SYNCS 0x989680 ;  /* 0x009896800000895d */ /* 0x004fea0003900000 */
[----:B------:R-:W2:Y:S02]  /*6ba0*/  @!P0 SYNCS.PHASECHK.TRANS64 P0, [R0+URZ], R2 ;  /* 0x00000002000085a7 */ /* 0x000ea400080010ff */
[----:B--2---:R-:W-:Y:S05]  /*6bb0*/  @!P0 BRA `(.L_x_120) ;  /* 0xfffffffc00f08947 */ /* 0x004fea000383ffff */
[----:B------:R-:W-:Y:S05]  /*6bc0*/  BRA `(.L_x_63) ;  /* 0xffffffc800487947 */ /* 0x000fea000383ffff */
.L_x_67:
[----:B------:R-:W-:-:S07]  /*6bd0*/  MOV R0, UR4 ;  /* 0x0000000400007c02 */ /* 0x000fce0008000f00 */
.L_x_121:
[----:B--2---:R2:W4:Y:S02]  /*6be0*/  SYNCS.PHASECHK.TRANS64.TRYWAIT P0, [R0+URZ], R2 ;  /* 0x00000002000075a7 */ /* 0x00452400080011ff */
[----:B----4-:R-:W-:Y:S05]  /*6bf0*/  @!P0 NANOSLEEP.SYNCS 0x989680 ;  /* 0x009896800000895d */ /* 0x010fea0003900000 */
[----:B------:R-:W4:Y:S02]  /*6c00*/  @!P0 SYNCS.PHASECHK.TRANS64 P0, [R0+URZ], R2 ;  /* 0x00000002000085a7 */ /* 0x000f2400080010ff */
[----:B----4-:R-:W-:Y:S05]  /*6c10*/  @!P0 BRA `(.L_x_121) ;  /* 0xfffffffc00f08947 */ /* 0x010fea000383ffff */
[----:B------:R-:W-:Y:S05]  /*6c20*/  BRA `(.L_x_122) ;  /* 0xffffffc800e87947 */ /* 0x000fea000383ffff */
.L_x_68:
[----:B------:R-:W-:-:S07]  /*6c30*/  MOV R0, UR5 ;  /* 0x0000000500007c02 */ /* 0x000fce0008000f00 */
.L_x_123:
[----:B-1----:R1:W2:Y:S02]  /*6c40*/  SYNCS.PHASECHK.TRANS64.TRYWAIT P0, [R0+URZ], R3 ;  /* 0x00000003000075a7 */ /* 0x0022a400080011ff */
[----:B--2---:R-:W-:Y:S05]  /*6c50*/  @!P0 NANOSLEEP.SYNCS 0x989680 ;  /* 0x009896800000895d */ /* 0x004fea0003900000 */
[----:B------:R-:W2:Y:S02]  /*6c60*/  @!P0 SYNCS.PHASECHK.TRANS64 P0, [R0+URZ], R3 ;  /* 0x00000003000085a7 */ /* 0x000ea400080010ff */
[----:B--2---:R-:W-:Y:S05]  /*6c70*/  @!P0 BRA `(.L_x_123) ;  /* 0xfffffffc00f08947 */ /* 0x004fea000383ffff */
[----:B------:R-:W-:Y:S05]  /*6c80*/  BRA `(.L_x_124) ;  /* 0xffffffc800f47947 */ /* 0x000fea000383ffff */
.L_x_69:
[----:B------:R-:W-:-:S07]  /*6c90*/  MOV R0, UR5 ;  /* 0x0000000500007c02 */ /* 0x000fce0008000f00 */
.L_x_125:
[----:B-1----:R1:W2:Y:S02]  /*6ca0*/  SYNCS.PHASECHK.TRANS64.TRYWAIT P0, [R0+URZ], R3 ;  /* 0x00000003000075a7 */ /* 0x0022a400080011ff */
[----:B--2---:R-:W-:Y:S05]  /*6cb0*/  @!P0 NANOSLEEP.SYNCS 0x989680 ;  /* 0x009896800000895d */ /* 0x004fea0003900000 */
[----:B------:R-:W2:Y:S02]  /*6cc0*/  @!P0 SYNCS.PHASECHK.TRANS64 P0, [R0+URZ], R3 ;  /* 0x00000003000085a7 */ /* 0x000ea400080010ff */
[----:B--2---:R-:W-:Y:S05]  /*6cd0*/  @!P0 BRA `(.L_x_125) ;  /* 0xfffffffc00f08947 */ /* 0x004fea000383ffff */
[----:B------:R-:W-:Y:S05]  /*6ce0*/  BRA `(.L_x_126) ;  /* 0xffffffcc00007947 */ /* 0x000fea000383ffff */
.L_x_70:
[----:B-1----:R-:W-:-:S07]  /*6cf0*/  MOV R0, UR4 ;  /* 0x0000000400007c02 */ /* 0x002fce0008000f00 */
.L_x_127:
[----:B-1----:R1:W2:Y:S02]  /*6d00*/  SYNCS.PHASECHK.TRANS64.TRYWAIT P0, [R0+URZ], R2 ;  /* 0x00000002000075a7 */ /* 0x0022a400080011ff */
[----:B--2---:R-:W-:Y:S05]  /*6d10*/  @!P0 NANOSLEEP.SYNCS 0x989680 ;  /* 0x009896800000895d */ /* 0x004fea0003900000 */
[----:B------:R-:W2:Y:S02]  /*6d20*/  @!P0 SYNCS.PHASECHK.TRANS64 P0, [R0+URZ], R2 ;  /* 0x00000002000085a7 */ /* 0x000ea400080010ff */
[----:B--2---:R-:W-:Y:S05]  /*6d30*/  @!P0 BRA `(.L_x_127) ;  /* 0xfffffffc00f08947 */ /* 0x004fea000383ffff */
[----:B------:R-:W-:Y:S05]  /*6d40*/  BRA `(.L_x_128) ;  /* 0xffffffcc000c7947 */ /* 0x000fea000383ffff */
.L_x_75:
[----:B--2---:R2:W3:Y:S02]  /*6d50*/  SYNCS.PHASECHK.TRANS64.TRYWAIT P0, [R8+URZ+0x60], R0 ;  /* 0x00006000080075a7 */ /* 0x0044e400080011ff */
[----:B---3--:R-:W-:Y:S05]  /*6d60*/  @!P0 NANOSLEEP.SYNCS 0x989680 ;  /* 0x009896800000895d */ /* 0x008fea0003900000 */
[----:B------:R-:W3:Y:S02]  /*6d70*/  @!P0 SYNCS.PHASECHK.TRANS64 P0, [R8+URZ+0x60], R0 ;  /* 0x00006000080085a7 */ /* 0x000ee400080010ff */
[----:B---3--:R-:W-:Y:S05]  /*6d80*/  @!P0 BRA `(.L_x_75) ;  /* 0xfffffffc00f08947 */ /* 0x008fea000383ffff */
[----:B------:R-:W-:Y:S05]  /*6d90*/  BRA `(.L_x_129) ;  /* 0xffffffd000347947 */ /* 0x000fea000383ffff */
.L_x_78:
[----:B--2---:R-:W-:Y:S07]  /*6da0*/  MOV R0, UR17 ;  /* 0x0000001100007c02 */ /* 0x004fee0008000f00 */
.L_x_130:
[----:B--2---:R2:W3:Y:S02]  /*6db0*/  SYNCS.PHASECHK.TRANS64.TRYWAIT P1, [R0+URZ+0x58], R4 ;  /* 0x00005804000075a7 */ /* 0x0044e400080211ff */
[----:B---3--:R-:W-:Y:S05]  /*6dc0*/  @!P1 NANOSLEEP.SYNCS 0x989680 ;  /* 0x009896800000995d */ /* 0x008fea0003900000 */
[----:B------:R-:W3:Y:S02]  /*6dd0*/  @!P1 SYNCS.PHASECHK.TRANS64 P1, [R0+URZ+0x58], R4 ;  /* 0x00005804000095a7 */ /* 0x000ee400080210ff */
[----:B---3--:R-:W-:Y:S05]  /*6de0*/  @!P1 BRA `(.L_x_130) ;  /* 0xfffffffc00f09947 */ /* 0x008fea000383ffff */
[----:B------:R-:W-:Y:S05]  /*6df0*/  BRA `(.L_x_77) ;  /* 0xffffffd400a87947 */ /* 0x000fea000383ffff */
.L_x_81:
[----:B--2---:R-:W-:Y:S07]  /*6e00*/  MOV R0, UR17 ;  /* 0x0000001100007c02 */ /* 0x004fee0008000f00 */
.L_x_131:
[----:B--2---:R2:W3:Y:S02]  /*6e10*/  SYNCS.PHASECHK.TRANS64.TRYWAIT P0, [R0+URZ+0x48], R2 ;  /* 0x00004802000075a7 */ /* 0x0044e400080011ff */
[----:B---3--:R-:W-:Y:S05]  /*6e20*/  @!P0 NANOSLEEP.SYNCS 0x989680 ;  /* 0x009896800000895d */ /* 0x008fea0003900000 */
[----:B------:R-:W3:Y:S02]  /*6e30*/  @!P0 SYNCS.PHASECHK.TRANS64 P0, [R0+URZ+0x48], R2 ;  /* 0x00004802000085a7 */ /* 0x000ee400080010ff */
[----:B---3--:R-:W-:Y:S05]  /*6e40*/  @!P0 BRA `(.L_x_131) ;  /* 0xfffffffc00f08947 */ /* 0x008fea000383ffff */
[----:B------:R-:W-:Y:S05]  /*6e50*/  BRA `(.L_x_132) ;  /* 0xffffffd400fc7947 */ /* 0x000fea000383ffff */
.L_x_84:
[----:B---3--:R3:W1:Y:S02]  /*6e60*/  SYNCS.PHASECHK.TRANS64.TRYWAIT P0, [R3+URZ+0x60], R0 ;  /* 0x00006000030075a7 */ /* 0x00866400080011ff */
[----:B-1----:R-:W-:Y:S05]  /*6e70*/  @!P0 NANOSLEEP.SYNCS 0x989680 ;  /* 0x009896800000895d */ /* 0x002fea0003900000 */
[----:B------:R-:W1:Y:S02]  /*6e80*/  @!P0 SYNCS.PHASECHK.TRANS64 P0, [R3+URZ+0x60], R0 ;  /* 0x00006000030085a7 */ /* 0x000e6400080010ff */
[----:B-1----:R-:W-:Y:S05]  /*6e90*/  @!P0 BRA `(.L_x_84) ;  /* 0xfffffffc00f08947 */ /* 0x002fea000383ffff */
[----:B------:R-:W-:Y:S05]  /*6ea0*/  BRA `(.L_x_133) ;  /* 0xffffffdc00487947 */ /* 0x000fea000383ffff */
.L_x_95:
[----:B-1----:R-:W-:Y:S04]  /*6eb0*/  MOV R0, UR44 ;  /* 0x0000002c00007c02 */ /* 0x002fe80008000f00 */
[----:B------:R1:W2:Y:S03]  /*6ec0*/  SYNCS.PHASECHK.TRANS64.TRYWAIT P1, [R0+URZ+0x40], R4 ;  /* 0x00004004000075a7 */ /* 0x0002a600080211ff */
[----:B--2---:R-:W-:Y:S05]  /*6ed0*/  @!P1 NANOSLEEP.SYNCS 0x989680 ;  /* 0x009896800000995d */ /* 0x004fea0003900000 */
[----:B------:R-:W2:Y:S02]  /*6ee0*/  @!P1 SYNCS.PHASECHK.TRANS64 P1, [R0+URZ+0x40], R4 ;  /* 0x00004004000095a7 */ /* 0x000ea400080210ff */
[----:B--2---:R-:W-:Y:S05]  /*6ef0*/  @!P1 BRA `(.L_x_95) ;  /* 0xfffffffc00ec9947 */ /* 0x004fea000383ffff */
[----:B------:R-:W-:Y:S05]  /*6f00*/  BRA `(.L_x_94) ;  /* 0xffffffe800987947 */ /* 0x000fea000383ffff */
.L_x_97:
[----:B------:R1:W1:Y:S02]  /*6f10*/  SYNCS.PHASECHK.TRANS64.TRYWAIT P1, [R22+URZ+0x80], R3 ;  /* 0x00008003160075a7 */ /* 0x00026400080211ff */
[----:B-1----:R-:W-:Y:S05]  /*6f20*/  @!P1 NANOSLEEP.SYNCS 0x989680 ;  /* 0x009896800000995d */ /* 0x002fea0003900000 */
[----:B------:R-:W1:Y:S02]  /*6f30*/  @!P1 SYNCS.PHASECHK.TRANS64 P1, [R22+URZ+0x80], R3 ;  /* 0x00008003160095a7 */ /* 0x000e6400080210ff */
[----:B-1----:R-:W-:Y:S05]  /*6f40*/  @!P1 BRA `(.L_x_97) ;  /* 0xfffffffc00f09947 */ /* 0x002fea000383ffff */
[----:B------:R-:W-:Y:S05]  /*6f50*/  BRA `(.L_x_96) ;  /* 0xffffffe800d47947 */ /* 0x000fea000383ffff */
        .weak           $__internal_0_$__cuda_sm10x_tcgen05_guardrail_trap_col_being_dealloced_not_returned_by_alloc
        .type           $__internal_0_$__cuda_sm10x_tcgen05_guardrail_trap_col_being_dealloced_not_returned_by_alloc,@function
        .size           $__internal_0_$__cuda_sm10x_tcgen05_guardrail_trap_col_being_dealloced_not_returned_by_alloc,($__internal_1_$__cuda_sm10x_tcgen05_guardrail_trap_phase_invalid_during_alloc - $__internal_0_$__cuda_sm10x_tcgen05_guardrail_trap_col_being_dealloced_not_returned_by_alloc)
$__internal_0_$__cuda_sm10x_tcgen05_guardrail_trap_col_being_dealloced_not_returned_by_alloc:
[----:B------:R-:W-:Y:S05]  /*6f60*/  BPT.TRAP 0x1 ;  /* 0x000000040000795c */ /* 0x000fea0000300000 */
[----:B------:R-:W-:-:S04]  /*6f70*/  HFMA2 R3, -RZ, RZ, 0, 0 ;  /* 0x00000000ff037431 */ /* 0x000fc800000001ff */
[----:B------:R-:W-:Y:S05]  /*6f80*/  RET.REL.NODEC R2 `(_ZN7cutlass13device_kernelINS_4gemm6kernel13GemmUniversalIN4cute5tupleIJiiiiEEENS1_10collective13CollectiveMmaINS1_35MainloopSm100TmaUmmaWarpSpecializedILi4ELi2ELi4ENS5_IJNS4_1CILi2EEENSA_ILi1EEESC_EEEEENS5_IJNSA_ILi64EEESF_NSA_ILi32EEEEEENS_12float_e4m3_tENS5_IJlSC_lEEESI_SJ_NS4_8TiledMMAINS4_8MMA_AtomIJNS4_10MMA_TraitsINS4_19SM100_MMA_F8F6F4_SSEJSI_SI_fSF_SF_NS4_17integral_constantINS4_4UMMA5MajorELSQ_0EEESR_NSO_INSP_7ScaleInELSS_0EEEST_EEEEEENS4_6LayoutINS5_IJSC_SC_SC_EEENS5_IJNSA_ILi0EEESY_SY_EEEEENS5_IJNS4_10UnderscoreES11_S11_EEEEENS4_13SM90_TMA_LOADENS4_14ComposedLayoutINS4_7SwizzleILi1ELi4ELi3EEENS4_18smem_ptr_flag_bitsILi8EEENSW_INS5_IJNSA_ILi8EEESG_EEENS5_IJSG_SC_EEEEEEEvNS4_8identityENS4_23SM90_TMA_LOAD_MULTICASTES1E_vS1F_EENS_8epilogue10collective18CollectiveEpilogueINS1I_23Sm100TmaWarpSpecializedILi1ELi1ELi32ELb0ELb0EEEJSH_NS5_IJNSW_ISF_SC_EES1N_EEESI_SJ_SI_SJ_NS1I_6fusion15FusionCallbacksIS1M_NS1P_17LinearCombinationISI_fSI_fLNS_15FloatRoundStyleE2EEESH_S1O_JEEENS4_5SM1004TMEM4LOAD26SM100_TMEM_LOAD_16dp32b32xES14_NS15_INS16_ILi2ELi4ELi3EEES19_NSW_INS5_IJS1A_SF_EEENS5_IJSF_SC_EEEEEEENS4_39AutoVectorizingCopyWithAssumedAlignmentILi128EEENS4_14SM90_TMA_STOREES23_S25_S25_EEEvvEEEEvNT_6ParamsE) ;  /* 0xffffff90021c7950 */ /* 0x000fea0003c3ffff */
        .weak           $__internal_1_$__cuda_sm10x_tcgen05_guardrail_trap_phase_invalid_during_alloc
        .type           $__internal_1_$__cuda_sm10x_tcgen05_guardrail_trap_phase_invalid_during_alloc,@function
        .size           $__internal_1_$__cuda_sm10x_tcgen05_guardrail_trap_phase_invalid_during_alloc,($__internal_2_$__cuda_sm10x_tcgen05_guardrail_trap_unallocated_columns_being_dealloced - $__internal_1_$__cuda_sm10x_tcgen05_guardrail_trap_phase_invalid_during_alloc)
$__internal_1_$__cuda_sm10x_tcgen05_guardrail_trap_phase_invalid_during_alloc:
[----:B------:R-:W-:Y:S05]  /*6f90*/  BPT.TRAP 0x1 ;  /* 0x000000040000795c */ /* 0x000fea0000300000 */
[----:B------:R-:W-:-:S04]  /*6fa0*/  MOV R5, 0x0 ;  /* 0x0000000000057802 */ /* 0x000fc80000000f00 */
[----:B------:R-:W-:Y:S05]  /*6fb0*/  RET.REL.NODEC R4 `(_ZN7cutlass13device_kernelINS_4gemm6kernel13GemmUniversalIN4cute5tupleIJiiiiEEENS1_10collective13CollectiveMmaINS1_35MainloopSm100TmaUmmaWarpSpecializedILi4ELi2ELi4ENS5_IJNS4_1CILi2EEENSA_ILi1EEESC_EEEEENS5_IJNSA_ILi64EEESF_NSA_ILi32EEEEEENS_12float_e4m3_tENS5_IJlSC_lEEESI_SJ_NS4_8TiledMMAINS4_8MMA_AtomIJNS4_10MMA_TraitsINS4_19SM100_MMA_F8F6F4_SSEJSI_SI_fSF_SF_NS4_17integral_constantINS4_4UMMA5MajorELSQ_0EEESR_NSO_INSP_7ScaleInELSS_0EEEST_EEEEEENS4_6LayoutINS5_IJSC_SC_SC_EEENS5_IJNSA_ILi0EEESY_SY_EEEEENS5_IJNS4_10UnderscoreES11_S11_EEEEENS4_13SM90_TMA_LOADENS4_14ComposedLayoutINS4_7SwizzleILi1ELi4ELi3EEENS4_18smem_ptr_flag_bitsILi8EEENSW_INS5_IJNSA_ILi8EEESG_EEENS5_IJSG_SC_EEEEEEEvNS4_8identityENS4_23SM90_TMA_LOAD_MULTICASTES1E_vS1F_EENS_8epilogue10collective18CollectiveEpilogueINS1I_23Sm100TmaWarpSpecializedILi1ELi1ELi32ELb0ELb0EEEJSH_NS5_IJNSW_ISF_SC_EES1N_EEESI_SJ_SI_SJ_NS1I_6fusion15FusionCallbacksIS1M_NS1P_17LinearCombinationISI_fSI_fLNS_15FloatRoundStyleE2EEESH_S1O_JEEENS4_5SM1004TMEM4LOAD26SM100_TMEM_LOAD_16dp32b32xES14_NS15_INS16_ILi2ELi4ELi3EEES19_NSW_INS5_IJS1A_SF_EEENS5_IJSF_SC_EEEEEEENS4_39AutoVectorizingCopyWithAssumedAlignmentILi128EEENS4_14SM90_TMA_STOREES23_S25_S25_EEEvvEEEEvNT_6ParamsE) ;  /* 0xffffff9004107950 */ /* 0x000fea0003c3ffff */
        .weak           $__internal_2_$__cuda_sm10x_tcgen05_guardrail_trap_unallocated_columns_being_dealloced
        .type           $__internal_2_$__cuda_sm10x_tcgen05_guardrail_trap_unallocated_columns_being_dealloced,@function
        .size           $__internal_2_$__cuda_sm10x_tcgen05_guardrail_trap_unallocated_columns_being_dealloced,(.L_x_135 - $__internal_2_$__cuda_sm10x_tcgen05_guardrail_trap_unallocated_columns_being_dealloced)
$__internal_2_$__cuda_sm10x_tcgen05_guardrail_trap_unallocated_columns_being_dealloced:
[----:B------:R-:W-:Y:S05]  /*6fc0*/  BPT.TRAP 0x1 ;  /* 0x000000040000795c */ /* 0x000fea0000300000 */
[----:B------:R-:W-:-:S04]  /*6fd0*/  HFMA2 R3, -RZ, RZ, 0, 0 ;  /* 0x00000000ff037431 */ /* 0x000fc800000001ff */
[----:B------:R-:W-:Y:S05]  /*6fe0*/  RET.REL.NODEC R2 `(_ZN7cutlass13device_kernelINS_4gemm6kernel13GemmUniversalIN4cute5tupleIJiiiiEEENS1_10collective13CollectiveMmaINS1_35MainloopSm100TmaUmmaWarpSpecializedILi4ELi2ELi4ENS5_IJNS4_1CILi2EEENSA_ILi1EEESC_EEEEENS5_IJNSA_ILi64EEESF_NSA_ILi32EEEEEENS_12float_e4m3_tENS5_IJlSC_lEEESI_SJ_NS4_8TiledMMAINS4_8MMA_AtomIJNS4_10MMA_TraitsINS4_19SM100_MMA_F8F6F4_SSEJSI_SI_fSF_SF_NS4_17integral_constantINS4_4UMMA5MajorELSQ_0EEESR_NSO_INSP_7ScaleInELSS_0EEEST_EEEEEENS4_6LayoutINS5_IJSC_SC_SC_EEENS5_IJNSA_ILi0EEESY_SY_EEEEENS5_IJNS4_10UnderscoreES11_S11_EEEEENS4_13SM90_TMA_LOADENS4_14ComposedLayoutINS4_7SwizzleILi1ELi4ELi3EEENS4_18smem_ptr_flag_bitsILi8EEENSW_INS5_IJNSA_ILi8EEESG_EEENS5_IJSG_SC_EEEEEEEvNS4_8identityENS4_23SM90_TMA_LOAD_MULTICASTES1E_vS1F_EENS_8epilogue10collective18CollectiveEpilogueINS1I_23Sm100TmaWarpSpecializedILi1ELi1ELi32ELb0ELb0EEEJSH_NS5_IJNSW_ISF_SC_EES1N_EEESI_SJ_SI_SJ_NS1I_6fusion15FusionCallbacksIS1M_NS1P_17LinearCombinationISI_fSI_fLNS_15FloatRoundStyleE2EEESH_S1O_JEEENS4_5SM1004TMEM4LOAD26SM100_TMEM_LOAD_16dp32b32xES14_NS15_INS16_ILi2ELi4ELi3EEES19_NSW_INS5_IJS1A_SF_EEENS5_IJSF_SC_EEEEEEENS4_39AutoVectorizingCopyWithAssumedAlignmentILi128EEENS4_14SM90_TMA_STOREES23_S25_S25_EEEvvEEEEvNT_6ParamsE) ;  /* 0xffffff9002047950 */ /* 0x000fea0003c3ffff */
.L_x_134:
[----:B------:R-:W-:-:S00]  /*6ff0*/  BRA `(.L_x_134) ;  /* 0xfffffffc00fc7947 */ /* 0x000fc0000383ffff */
[----:B------:R-:W-:-:S00]  /*7000*/  NOP ;  /* 0x0000000000007918 */ /* 0x000fc00000000000 */
[----:B------:R-:W-:-:S00]  /*7010*/  NOP ;  /* 0x0000000000007918 */ /* 0x000fc00000000000 */
[----:B------:R-:W-:-:S00]  /*7020*/  NOP ;  /* 0x0000000000007918 */ /* 0x000fc00000000000 */
[----:B------:R-:W-:-:S00]  /*7030*/  NOP ;  /* 0x0000000000007918 */ /* 0x000fc00000000000 */
[----:B------:R-:W-:-:S00]  /*7040*/  NOP ;  /* 0x0000000000007918 */ /* 0x000fc00000000000 */
[----:B------:R-:W-:-:S00]  /*7050*/  NOP ;  /* 0x0000000000007918 */ /* 0x000fc00000000000 */
[----:B------:R-:W-:-:S00]  /*7060*/  NOP ;  /* 0x0000000000007918 */ /* 0x000fc00000000000 */
[----:B------:R-:W-:-:S00]  /*7070*/  NOP ;  /* 0x0000000000007918 */ /* 0x000fc00000000000 */
.L_x_135:


//--------------------- .nv.global.init           --------------------------
	.section	.nv.global.init,"aw",@progbits
.nv.global.init:
	.type		$str$27,@object
	.size		$str$27,($str$28 - $str$27)
$str$27:
        /*0000*/ 	.byte	0x28, 0x61, 0x64, 0x64, 0x72, 0x65, 0x73, 0x73, 0x20, 0x26, 0x20, 0x6d, 0x61, 0x73, 0x6b, 0x29
        /*0010*/ 	.byte	0x20, 0x3d, 0x3d, 0x20, 0x30, 0x00
	.type		$str$28,@object
	.size		$str$28,($str$26 - $str$28)
$str$28:
        /*0016*/ 	.byte	0x2f, 0x74, 0x6d, 0x70, 0x2f, 0x63, 0x75, 0x74, 0x6c, 0x61, 0x73, 0x73, 0x5f, 0x73, 0x77, 0x65
        /*0026*/ 	.byte	0x65, 0x70, 0x5f, 0x73, 0x72, 0x63, 0x2f, 0x69, 0x6e, 0x63, 0x6c, 0x75, 0x64, 0x65, 0x2f, 0x63
        /*0036*/ 	.byte	0x75, 0x74, 0x65, 0x2f, 0x70, 0x6f, 0x69, 0x6e, 0x74, 0x65, 0x72, 0x5f, 0x66, 0x6c, 0x61, 0x67
        /*0046*/ 	.byte	0x67, 0x65, 0x64, 0x2e, 0x68, 0x70, 0x70, 0x00
	.type		$str$26,@object
	.size		$str$26,($str$25 - $str$26)
$str$26:
        /*004e*/ 	.byte	0x2f, 0x74, 0x6d, 0x70, 0x2f, 0x63, 0x75, 0x74, 0x6c, 0x61, 0x73, 0x73, 0x5f, 0x73, 0x77, 0x65
        /*005e*/ 	.byte	0x65, 0x70, 0x5f, 0x73, 0x72, 0x63, 0x2f, 0x69, 0x6e, 0x63, 0x6c, 0x75, 0x64, 0x65, 0x2f, 0x63
        /*006e*/ 	.byte	0x75, 0x74, 0x65, 0x2f, 0x61, 0x74, 0x6f, 0x6d, 0x2f, 0x63, 0x6f, 0x70, 0x79, 0x5f, 0x74, 0x72
        /*007e*/ 	.byte	0x61, 0x69, 0x74, 0x73, 0x5f, 0x73, 0x6d, 0x31, 0x30, 0x30, 0x2e, 0x68, 0x70, 0x70, 0x00
	.type		$str$25,@object
	.size		$str$25,(__unnamed_1 - $str$25)
$str$25:
        /*008d*/ 	.byte	0x28, 0x28, 0x75, 0x69, 0x6e, 0x74, 0x33, 0x32, 0x5f, 0x74, 0x28, 0x74, 0x68, 0x72, 0x65, 0x61
        /*009d*/ 	.byte	0x64, 0x49, 0x64, 0x78, 0x2e, 0x78, 0x29, 0x20, 0x2f, 0x20, 0x33, 0x32, 0x29, 0x20, 0x25, 0x20
        /*00ad*/ 	.byte	0x34, 0x29, 0x20, 0x3d, 0x3d, 0x20, 0x28, 0x28, 0x28, 0x74, 0x6d, 0x65, 0x6d, 0x5f, 0x61, 0x64
        /*00bd*/ 	.byte	0x64, 0x72, 0x20, 0x3e, 0x3e, 0x20, 0x31, 0x36, 0x29, 0x20, 0x2f, 0x20, 0x33, 0x32, 0x29, 0x20
        /*00cd*/ 	.byte	0x25, 0x20, 0x34, 0x29, 0x00
	.type		__unnamed_1,@object
	.size		__unnamed_1,(__unnamed_2 - __unnamed_1)
__unnamed_1:
        /*00d2*/ 	.byte	0x61, 0x75, 0x74, 0x6f, 0x20, 0x63, 0x75, 0x74, 0x65, 0x3a, 0x3a, 0x61, 0x73, 0x5f, 0x70, 0x6f
        /* <DEDUP_REMOVED lines=24> */
        /*0262*/ 	.byte	0x3c, 0x34, 0x30, 0x39, 0x36, 0x3e, 0x3e, 0x3e, 0x3e, 0x5d, 0x00
	.type		__unnamed_2,@object
	.size		__unnamed_2,(.L_2 - __unnamed_2)
__unnamed_2:
        /* <DEDUP_REMOVED lines=40> */
        /*04ed*/ 	.byte	0x74, 0x65, 0x3a, 0x3a, 0x43, 0x3c, 0x30, 0x3e, 0x3e, 0x3e, 0x3e, 0x5d, 0x00
.L_2:


//--------------------- .nv.shared._ZN7cutlass13device_kernelINS_4gemm6kernel13GemmUniversalIN4cute5tupleIJiiiiEEENS1_10collective13CollectiveMmaINS1_35MainloopSm100TmaUmmaWarpSpecializedILi4ELi2ELi4ENS5_IJNS4_1CILi2EEENSA_ILi1EEESC_EEEEENS5_IJNSA_ILi64EEESF_NSA_ILi32EEEEEENS_12float_e4m3_tENS5_IJlSC_lEEESI_SJ_NS4_8TiledMMAINS4_8MMA_AtomIJNS4_10MMA_TraitsINS4_19SM100_MMA_F8F6F4_SSEJSI_SI_fSF_SF_NS4_17integral_constantINS4_4UMMA5MajorELSQ_0EEESR_NSO_INSP_7ScaleInELSS_0EEEST_EEEEEENS4_6LayoutINS5_IJSC_SC_SC_EEENS5_IJNSA_ILi0EEESY_SY_EEEEENS5_IJNS4_10UnderscoreES11_S11_EEEEENS4_13SM90_TMA_LOADENS4_14ComposedLayoutINS4_7SwizzleILi1ELi4ELi3EEENS4_18smem_ptr_flag_bitsILi8EEENSW_INS5_IJNSA_ILi8EEESG_EEENS5_IJSG_SC_EEEEEEEvNS4_8identityENS4_23SM90_TMA_LOAD_MULTICASTES1E_vS1F_EENS_8epilogue10collective18CollectiveEpilogueINS1I_23Sm100TmaWarpSpecializedILi1ELi1ELi32ELb0ELb0EEEJSH_NS5_IJNSW_ISF_SC_EES1N_EEESI_SJ_SI_SJ_NS1I_6fusion15FusionCallbacksIS1M_NS1P_17LinearCombinationISI_fSI_fLNS_15FloatRoundStyleE2EEESH_S1O_JEEENS4_5SM1004TMEM4LOAD26SM100_TMEM_LOAD_16dp32b32xES14_NS15_INS16_ILi2ELi4ELi3EEES19_NSW_INS5_IJS1A_SF_EEENS5_IJSF_SC_EEEEEEENS4_39AutoVectorizingCopyWithAssumedAlignmentILi128EEENS4_14SM90_TMA_STOREES23_S25_S25_EEEvvEEEEvNT_6ParamsE --------------------------
	.section	.nv.shared._ZN7cutlass13device_kernelINS_4gemm6kernel13GemmUniversalIN4cute5tupleIJiiiiEEENS1_10collective13CollectiveMmaINS1_35MainloopSm100TmaUmmaWarpSpecializedILi4ELi2ELi4ENS5_IJNS4_1CILi2EEENSA_ILi1EEESC_EEEEENS5_IJNSA_ILi64EEESF_NSA_ILi32EEEEEENS_12float_e4m3_tENS5_IJlSC_lEEESI_SJ_NS4_8TiledMMAINS4_8MMA_AtomIJNS4_10MMA_TraitsINS4_19SM100_MMA_F8F6F4_SSEJSI_SI_fSF_SF_NS4_17integral_constantINS4_4UMMA5MajorELSQ_0EEESR_NSO_INSP_7ScaleInELSS_0EEEST_EEEEEENS4_6LayoutINS5_IJSC_SC_SC_EEENS5_IJNSA_ILi0EEESY_SY_EEEEENS5_IJNS4_10UnderscoreES11_S11_EEEEENS4_13SM90_TMA_LOADENS4_14ComposedLayoutINS4_7SwizzleILi1ELi4ELi3EEENS4_18smem_ptr_flag_bitsILi8EEENSW_INS5_IJNSA_ILi8EEESG_EEENS5_IJSG_SC_EEEEEEEvNS4_8identityENS4_23SM90_TMA_LOAD_MULTICASTES1E_vS1F_EENS_8epilogue10collective18CollectiveEpilogueINS1I_23Sm100TmaWarpSpecializedILi1ELi1ELi32ELb0ELb0EEEJSH_NS5_IJNSW_ISF_SC_EES1N_EEESI_SJ_SI_SJ_NS1I_6fusion15FusionCallbacksIS1M_NS1P_17LinearCombinationISI_fSI_fLNS_15FloatRoundStyleE2EEESH_S1O_JEEENS4_5SM1004TMEM4LOAD26SM100_TMEM_LOAD_16dp32b32xES14_NS15_INS16_ILi2ELi4ELi3EEES19_NSW_INS5_IJS1A_SF_EEENS5_IJSF_SC_EEEEEEENS4_39AutoVectorizingCopyWithAssumedAlignmentILi128EEENS4_14SM90_TMA_STOREES23_S25_S25_EEEvvEEEEvNT_6ParamsE,"aw",@nobits
	.sectionflags	@""
	.align	16
	.zero		1024


//--------------------- .nv.shared.reserved.0     --------------------------
	.section	.nv.shared.reserved.0,"aw",@nobits
	.weak		__nv_reservedSMEM_offset_0_alias
	.size		__nv_reservedSMEM_offset_0_alias, 0, 64
	.other		__nv_reservedSMEM_offset_0_alias,@"STO_CUDA_RESERVED_SHARED STV_DEFAULT"
__nv_reservedSMEM_offset_0_alias:
	.zero		0
.nv.shared.reserved.0:
	.zero		64
	.weak		__nv_reservedSMEM_tcgen05_partition
	.type		__nv_reservedSMEM_tcgen05_partition,@object
	.size		__nv_reservedSMEM_tcgen05_partition,(.L_0 - __nv_reservedSMEM_tcgen05_partition)
__nv_reservedSMEM_tcgen05_partition:
	.zero		32
.L_0:


//--------------------- .nv.global                --------------------------
	.section	.nv.global,"aw",@nobits
.nv.global:
	.type		_ZN39_INTERNAL_78dc4d3d_4_k_cu_06268b07_85344cute1_E,@object
	.size		_ZN39_INTERNAL_78dc4d3d_4_k_cu_06268b07_85344cute1_E,(_ZN39_INTERNAL_78dc4d3d_4_k_cu_06268b07_85344cuda3std3__45__cpo6cbeginE - _ZN39_INTERNAL_78dc4d3d_4_k_cu_06268b07_85344cute1_E)
_ZN39_INTERNAL_78dc4d3d_4_k_cu_06268b07_85344cute1_E:
	.zero		1
	.type		_ZN39_INTERNAL_78dc4d3d_4_k_cu_06268b07_85344cuda3std3__45__cpo6cbeginE,@object
	.size		_ZN39_INTERNAL_78dc4d3d_4_k_cu_06268b07_85344cuda3std3__45__cpo6cbeginE,(_ZN39_INTERNAL_78dc4d3d_4_k_cu_06268b07_85344cuda3std3__48in_placeE - _ZN39_INTERNAL_78dc4d3d_4_k_cu_06268b07_85344cuda3std3__45__cpo6cbeginE)
_ZN39_INTERNAL_78dc4d3d_4_k_cu_06268b07_85344cuda3std3__45__cpo6cbeginE:
	.zero		1
	.type		_ZN39_INTERNAL_78dc4d3d_4_k_cu_06268b07_85344cuda3std3__48in_placeE,@object
	.size		_ZN39_INTERNAL_78dc4d3d_4_k_cu_06268b07_85344cuda3std3__48in_placeE,(_ZN39_INTERNAL_78dc4d3d_4_k_cu_06268b07_85344cuda3std6ranges3__45__cpo9iter_moveE - _ZN39_INTERNAL_78dc4d3d_4_k_cu_06268b07_85344cuda3std3__48in_placeE)
_ZN39_INTERNAL_78dc4d3d_4_k_cu_06268b07_85344cuda3std3__48in_placeE:
	.zero		1
	.type		_ZN39_INTERNAL_78dc4d3d_4_k_cu_06268b07_85344cuda3std6ranges3__45__cpo9iter_moveE,@object
	.size		_ZN39_INTERNAL_78dc4d3d_4_k_cu_06268b07_85344cuda3std6ranges3__45__cpo9iter_moveE,(_ZN39_INTERNAL_78dc4d3d_4_k_cu_06268b07_85344cuda3std3__45__cpo5beginE - _ZN39_INTERNAL_78dc4d3d_4_k_cu_06268b07_85344cuda3std6ranges3__45__cpo9iter_moveE)
_ZN39_INTERNAL_78dc4d3d_4_k_cu_06268b07_85344cuda3std6ranges3__45__cpo9iter_moveE:
	.zero		1
	.type		_ZN39_INTERNAL_78dc4d3d_4_k_cu_06268b07_85344cuda3std3__45__cpo5beginE,@object
	.size		_ZN39_INTERNAL_78dc4d3d_4_k_cu_06268b07_85344cuda3std3__45__cpo5beginE,(_ZN39_INTERNAL_78dc4d3d_4_k_cu_06268b07_85344cuda3std3__441_GLOBAL__N__78dc4d3d_4_k_cu_06268b07_85346ignoreE - _ZN39_INTERNAL_78dc4d3d_4_k_cu_06268b07_85344cuda3std3__45__cpo5beginE)
_ZN39_INTERNAL_78dc4d3d_4_k_cu_06268b07_85344cuda3std3__45__cpo5beginE:
	.zero		1
	.type		_ZN39_INTERNAL_78dc4d3d_4_k_cu_06268b07_85344cuda3std3__441_GLOBAL__N__78dc4d3d_4_k_cu_06268b07_85346ignoreE,@object
	.size		_ZN39_INTERNAL_78dc4d3d_4_k_cu_06268b07_85344cuda3std3__441_GLOBAL__N__78dc4d3d_4_k_cu_06268b07_85346ignoreE,(_ZN39_INTERNAL_78dc4d3d_4_k_cu_06268b07_85344cute7productE - _ZN39_INTERNAL_78dc4d3d_4_k_cu_06268b07_85344cuda3std3__441_GLOBAL__N__78dc4d3d_4_k_cu_06268b07_85346ignoreE)
_ZN39_INTERNAL_78dc4d3d_4_k_cu_06268b07_85344cuda3std3__441_GLOBAL__N__78dc4d3d_4_k_cu_06268b07_85346ignoreE:
	.zero		1
	.type		_ZN39_INTERNAL_78dc4d3d_4_k_cu_06268b07_85344cute7productE,@object
	.size		_ZN39_INTERNAL_78dc4d3d_4_k_cu_06268b07_85344cute7productE,(_ZN39_INTERNAL_78dc4d3d_4_k_cu_06268b07_85344cuda3std3__45__cpo3endE - _ZN39_INTERNAL_78dc4d3d_4_k_cu_06268b07_85344cute7productE)
_ZN39_INTERNAL_78dc4d3d_4_k_cu_06268b07_85344cute7productE:
	.zero		1
	.type		_ZN39_INTERNAL_78dc4d3d_4_k_cu_06268b07_85344cuda3std3__45__cpo3endE,@object
	.size		_ZN39_INTERNAL_78dc4d3d_4_k_cu_06268b07_85344cuda3std3__45__cpo3endE,(_ZN39_INTERNAL_78dc4d3d_4_k_cu_06268b07_85344cuda3std3__419piecewise_constructE - _ZN39_INTERNAL_78dc4d3d_4_k_cu_06268b07_85344cuda3std3__45__cpo3endE)
_ZN39_INTERNAL_78dc4d3d_4_k_cu_06268b07_85344cuda3std3__45__cpo3endE:
	.zero		1
	.type		_ZN39_INTERNAL_78dc4d3d_4_k_cu_06268b07_85344cuda3std3__419piecewise_constructE,@object
	.size		_ZN39_INTERNAL_78dc4d3d_4_k_cu_06268b07_85344cuda3std3__419piecewise_constructE,(_ZN39_INTERNAL_78dc4d3d_4_k_cu_06268b07_85344cuda3std3__45__cpo4cendE - _ZN39_INTERNAL_78dc4d3d_4_k_cu_06268b07_85344cuda3std3__419piecewise_constructE)
_ZN39_INTERNAL_78dc4d3d_4_k_cu_06268b07_85344cuda3std3__419piecewise_constructE:
	.zero		1
	.type		_ZN39_INTERNAL_78dc4d3d_4_k_cu_06268b07_85344cuda3std3__45__cpo4cendE,@object
	.size		_ZN39_INTERNAL_78dc4d3d_4_k_cu_06268b07_85344cuda3std3__45__cpo4cendE,(_ZN39_INTERNAL_78dc4d3d_4_k_cu_06268b07_85344cuda3std6ranges3__45__cpo4swapE - _ZN39_INTERNAL_78dc4d3d_4_k_cu_06268b07_85344cuda3std3__45__cpo4cendE)
_ZN39_INTERNAL_78dc4d3d_4_k_cu_06268b07_85344cuda3std3__45__cpo4cendE:
	.zero		1
	.type		_ZN39_INTERNAL_78dc4d3d_4_k_cu_06268b07_85344cuda3std6ranges3__45__cpo4swapE,@object
	.size		_ZN39_INTERNAL_78dc4d3d_4_k_cu_06268b07_85344cuda3std6ranges3__45__cpo4swapE,(.L_10 - _ZN39_INTERNAL_78dc4d3d_4_k_cu_06268b07_85344cuda3std6ranges3__45__cpo4swapE)
_ZN39_INTERNAL_78dc4d3d_4_k_cu_06268b07_85344cuda3std6ranges3__45__cpo4swapE:
	.zero		1
.L_10:


//--------------------- .nv.constant0._ZN7cutlass13device_kernelINS_4gemm6kernel13GemmUniversalIN4cute5tupleIJiiiiEEENS1_10collective13CollectiveMmaINS1_35MainloopSm100TmaUmmaWarpSpecializedILi4ELi2ELi4ENS5_IJNS4_1CILi2EEENSA_ILi1EEESC_EEEEENS5_IJNSA_ILi64EEESF_NSA_ILi32EEEEEENS_12float_e4m3_tENS5_IJlSC_lEEESI_SJ_NS4_8TiledMMAINS4_8MMA_AtomIJNS4_10MMA_TraitsINS4_19SM100_MMA_F8F6F4_SSEJSI_SI_fSF_SF_NS4_17integral_constantINS4_4UMMA5MajorELSQ_0EEESR_NSO_INSP_7ScaleInELSS_0EEEST_EEEEEENS4_6LayoutINS5_IJSC_SC_SC_EEENS5_IJNSA_ILi0EEESY_SY_EEEEENS5_IJNS4_10UnderscoreES11_S11_EEEEENS4_13SM90_TMA_LOADENS4_14ComposedLayoutINS4_7SwizzleILi1ELi4ELi3EEENS4_18smem_ptr_flag_bitsILi8EEENSW_INS5_IJNSA_ILi8EEESG_EEENS5_IJSG_SC_EEEEEEEvNS4_8identityENS4_23SM90_TMA_LOAD_MULTICASTES1E_vS1F_EENS_8epilogue10collective18CollectiveEpilogueINS1I_23Sm100TmaWarpSpecializedILi1ELi1ELi32ELb0ELb0EEEJSH_NS5_IJNSW_ISF_SC_EES1N_EEESI_SJ_SI_SJ_NS1I_6fusion15FusionCallbacksIS1M_NS1P_17LinearCombinationISI_fSI_fLNS_15FloatRoundStyleE2EEESH_S1O_JEEENS4_5SM1004TMEM4LOAD26SM100_TMEM_LOAD_16dp32b32xES14_NS15_INS16_ILi2ELi4ELi3EEES19_NSW_INS5_IJS1A_SF_EEENS5_IJSF_SC_EEEEEEENS4_39AutoVectorizingCopyWithAssumedAlignmentILi128EEENS4_14SM90_TMA_STOREES23_S25_S25_EEEvvEEEEvNT_6ParamsE --------------------------
	.section	.nv.constant0._ZN7cutlass13device_kernelINS_4gemm6kernel13GemmUniversalIN4cute5tupleIJiiiiEEENS1_10collective13CollectiveMmaINS1_35MainloopSm100TmaUmmaWarpSpecializedILi4ELi2ELi4ENS5_IJNS4_1CILi2EEENSA_ILi1EEESC_EEEEENS5_IJNSA_ILi64EEESF_NSA_ILi32EEEEEENS_12float_e4m3_tENS5_IJlSC_lEEESI_SJ_NS4_8TiledMMAINS4_8MMA_AtomIJNS4_10MMA_TraitsINS4_19SM100_MMA_F8F6F4_SSEJSI_SI_fSF_SF_NS4_17integral_constantINS4_4UMMA5MajorELSQ_0EEESR_NSO_INSP_7ScaleInELSS_0EEEST_EEEEEENS4_6LayoutINS5_IJSC_SC_SC_EEENS5_IJNSA_ILi0EEESY_SY_EEEEENS5_IJNS4_10UnderscoreES11_S11_EEEEENS4_13SM90_TMA_LOADENS4_14ComposedLayoutINS4_7SwizzleILi1ELi4ELi3EEENS4_18smem_ptr_flag_bitsILi8EEENSW_INS5_IJNSA_ILi8EEESG_EEENS5_IJSG_SC_EEEEEEEvNS4_8identityENS4_23SM90_TMA_LOAD_MULTICASTES1E_vS1F_EENS_8epilogue10collective18CollectiveEpilogueINS1I_23Sm100TmaWarpSpecializedILi1ELi1ELi32ELb0ELb0EEEJSH_NS5_IJNSW_ISF_SC_EES1N_EEESI_SJ_SI_SJ_NS1I_6fusion15FusionCallbacksIS1M_NS1P_17LinearCombinationISI_fSI_fLNS_15FloatRoundStyleE2EEESH_S1O_JEEENS4_5SM1004TMEM4LOAD26SM100_TMEM_LOAD_16dp32b32xES14_NS15_INS16_ILi2ELi4ELi3EEES19_NSW_INS5_IJS1A_SF_EEENS5_IJSF_SC_EEEEEEENS4_39AutoVectorizingCopyWithAssumedAlignmentILi128EEENS4_14SM90_TMA_STOREES23_S25_S25_EEEvvEEEEvNT_6ParamsE,"a",@progbits
	.sectionflags	@""
	.align	4
.nv.constant0._ZN7cutlass13device_kernelINS_4gemm6kernel13GemmUniversalIN4cute5tupleIJiiiiEEENS1_10collective13CollectiveMmaINS1_35MainloopSm100TmaUmmaWarpSpecializedILi4ELi2ELi4ENS5_IJNS4_1CILi2EEENSA_ILi1EEESC_EEEEENS5_IJNSA_ILi64EEESF_NSA_ILi32EEEEEENS_12float_e4m3_tENS5_IJlSC_lEEESI_SJ_NS4_8TiledMMAINS4_8MMA_AtomIJNS4_10MMA_TraitsINS4_19SM100_MMA_F8F6F4_SSEJSI_SI_fSF_SF_NS4_17integral_constantINS4_4UMMA5MajorELSQ_0EEESR_NSO_INSP_7ScaleInELSS_0EEEST_EEEEEENS4_6LayoutINS5_IJSC_SC_SC_EEENS5_IJNSA_ILi0EEESY_SY_EEEEENS5_IJNS4_10UnderscoreES11_S11_EEEEENS4_13SM90_TMA_LOADENS4_14ComposedLayoutINS4_7SwizzleILi1ELi4ELi3EEENS4_18smem_ptr_flag_bitsILi8EEENSW_INS5_IJNSA_ILi8EEESG_EEENS5_IJSG_SC_EEEEEEEvNS4_8identityENS4_23SM90_TMA_LOAD_MULTICASTES1E_vS1F_EENS_8epilogue10collective18CollectiveEpilogueINS1I_23Sm100TmaWarpSpecializedILi1ELi1ELi32ELb0ELb0EEEJSH_NS5_IJNSW_ISF_SC_EES1N_EEESI_SJ_SI_SJ_NS1I_6fusion15FusionCallbacksIS1M_NS1P_17LinearCombinationISI_fSI_fLNS_15FloatRoundStyleE2EEESH_S1O_JEEENS4_5SM1004TMEM4LOAD26SM100_TMEM_LOAD_16dp32b32xES14_NS15_INS16_ILi2ELi4ELi3EEES19_NSW_INS5_IJS1A_SF_EEENS5_IJSF_SC_EEEEEEENS4_39AutoVectorizingCopyWithAssumedAlignmentILi128EEENS4_14SM90_TMA_STOREES23_S25_S25_EEEvvEEEEvNT_6ParamsE:
	.zero		2944


//--------------------- SYMBOLS --------------------------

	.type		.nv.reservedSmem.offset0,@object
	.size		.nv.reservedSmem.offset0,0x4
	.type		.nv.reservedSmem.cap,@object
	.size		.nv.reservedSmem.cap,0x4
	.type		__assertfail,@function
